//
// Generated by NVIDIA NVVM Compiler
//
// Compiler Build ID: CL-36424714
// Cuda compilation tools, release 13.0, V13.0.88
// Based on NVVM 20.0.0
//

.version 9.0
.target sm_100
.address_size 64

	// .globl	_Z11find_minimaPKfiPfS1_if

.visible .entry _Z11find_minimaPKfiPfS1_if(
	.param .u64 .ptr .align 1 _Z11find_minimaPKfiPfS1_if_param_0,
	.param .u32 _Z11find_minimaPKfiPfS1_if_param_1,
	.param .u64 .ptr .align 1 _Z11find_minimaPKfiPfS1_if_param_2,
	.param .u64 .ptr .align 1 _Z11find_minimaPKfiPfS1_if_param_3,
	.param .u32 _Z11find_minimaPKfiPfS1_if_param_4,
	.param .f32 _Z11find_minimaPKfiPfS1_if_param_5
)
{
	.reg .pred 	%p<24>;
	.reg .b32 	%r<80>;
	.reg .b32 	%f<319>;
	.reg .b64 	%rd<34>;
	.reg .b64 	%fd<2>;

	ld.param.u64 	%rd14, [_Z11find_minimaPKfiPfS1_if_param_0];
	ld.param.u32 	%r34, [_Z11find_minimaPKfiPfS1_if_param_1];
	ld.param.u64 	%rd12, [_Z11find_minimaPKfiPfS1_if_param_2];
	ld.param.u64 	%rd13, [_Z11find_minimaPKfiPfS1_if_param_3];
	ld.param.u32 	%r35, [_Z11find_minimaPKfiPfS1_if_param_4];
	ld.param.f32 	%f50, [_Z11find_minimaPKfiPfS1_if_param_5];
	cvta.to.global.u64 	%rd1, %rd14;
	mov.u32 	%r36, %tid.x;
	mov.u32 	%r37, %ctaid.x;
	mov.u32 	%r38, %ntid.x;
	mad.lo.s32 	%r1, %r37, %r38, %r36;
	setp.ge.s32 	%p1, %r1, %r35;
	@%p1 bra 	$L__BB0_33;
	cvta.to.global.u64 	%rd15, %rd13;
	mul.wide.s32 	%rd16, %r1, 4;
	add.s64 	%rd17, %rd15, %rd16;
	ld.global.f32 	%f304, [%rd17];
	setp.gt.s32 	%p2, %r34, 0;
	@%p2 bra 	$L__BB0_3;
	fma.rn.f32 	%f304, %f50, 0f80000000, %f304;
	bra.uni 	$L__BB0_19;
$L__BB0_3:
	and.b32  	%r2, %r34, 15;
	add.s32 	%r3, %r2, -1;
	and.b32  	%r4, %r34, 7;
	add.s32 	%r5, %r4, -1;
	and.b32  	%r6, %r34, 2147483632;
	and.b32  	%r7, %r34, 3;
	add.s64 	%rd2, %rd1, 32;
	mov.b32 	%r70, 0;
$L__BB0_4:
	mov.u32 	%r8, %r70;
	setp.lt.u32 	%p3, %r34, 16;
	mov.f32 	%f303, 0f00000000;
	mov.f32 	%f298, 0f3F800000;
	mov.b32 	%r73, 1;
	@%p3 bra 	$L__BB0_8;
	mov.f32 	%f303, 0f00000000;
	mov.f32 	%f298, 0f3F800000;
	mov.b32 	%r71, 0;
	mov.u64 	%rd31, %rd2;
$L__BB0_6:
	.pragma "nounroll";
	add.s32 	%r42, %r71, 1;
	cvt.rn.f32.u32 	%f56, %r42;
	ld.global.f32 	%f57, [%rd31+-28];
	mul.f32 	%f58, %f57, %f56;
	fma.rn.f32 	%f59, %f298, %f58, %f303;
	mul.f32 	%f60, %f304, %f298;
	add.s32 	%r43, %r71, 2;
	cvt.rn.f32.u32 	%f61, %r43;
	ld.global.f32 	%f62, [%rd31+-24];
	mul.f32 	%f63, %f62, %f61;
	fma.rn.f32 	%f64, %f60, %f63, %f59;
	mul.f32 	%f65, %f304, %f60;
	add.s32 	%r44, %r71, 3;
	cvt.rn.f32.u32 	%f66, %r44;
	ld.global.f32 	%f67, [%rd31+-20];
	mul.f32 	%f68, %f67, %f66;
	fma.rn.f32 	%f69, %f65, %f68, %f64;
	mul.f32 	%f70, %f304, %f65;
	add.s32 	%r45, %r71, 4;
	cvt.rn.f32.u32 	%f71, %r45;
	ld.global.f32 	%f72, [%rd31+-16];
	mul.f32 	%f73, %f72, %f71;
	fma.rn.f32 	%f74, %f70, %f73, %f69;
	mul.f32 	%f75, %f304, %f70;
	add.s32 	%r46, %r71, 5;
	cvt.rn.f32.u32 	%f76, %r46;
	ld.global.f32 	%f77, [%rd31+-12];
	mul.f32 	%f78, %f77, %f76;
	fma.rn.f32 	%f79, %f75, %f78, %f74;
	mul.f32 	%f80, %f304, %f75;
	add.s32 	%r47, %r71, 6;
	cvt.rn.f32.u32 	%f81, %r47;
	ld.global.f32 	%f82, [%rd31+-8];
	mul.f32 	%f83, %f82, %f81;
	fma.rn.f32 	%f84, %f80, %f83, %f79;
	mul.f32 	%f85, %f304, %f80;
	add.s32 	%r48, %r71, 7;
	cvt.rn.f32.u32 	%f86, %r48;
	ld.global.f32 	%f87, [%rd31+-4];
	mul.f32 	%f88, %f87, %f86;
	fma.rn.f32 	%f89, %f85, %f88, %f84;
	mul.f32 	%f90, %f304, %f85;
	add.s32 	%r49, %r71, 8;
	cvt.rn.f32.u32 	%f91, %r49;
	ld.global.f32 	%f92, [%rd31];
	mul.f32 	%f93, %f92, %f91;
	fma.rn.f32 	%f94, %f90, %f93, %f89;
	mul.f32 	%f95, %f304, %f90;
	add.s32 	%r50, %r71, 9;
	cvt.rn.f32.u32 	%f96, %r50;
	ld.global.f32 	%f97, [%rd31+4];
	mul.f32 	%f98, %f97, %f96;
	fma.rn.f32 	%f99, %f95, %f98, %f94;
	mul.f32 	%f100, %f304, %f95;
	add.s32 	%r51, %r71, 10;
	cvt.rn.f32.u32 	%f101, %r51;
	ld.global.f32 	%f102, [%rd31+8];
	mul.f32 	%f103, %f102, %f101;
	fma.rn.f32 	%f104, %f100, %f103, %f99;
	mul.f32 	%f105, %f304, %f100;
	add.s32 	%r52, %r71, 11;
	cvt.rn.f32.u32 	%f106, %r52;
	ld.global.f32 	%f107, [%rd31+12];
	mul.f32 	%f108, %f107, %f106;
	fma.rn.f32 	%f109, %f105, %f108, %f104;
	mul.f32 	%f110, %f304, %f105;
	add.s32 	%r53, %r71, 12;
	cvt.rn.f32.u32 	%f111, %r53;
	ld.global.f32 	%f112, [%rd31+16];
	mul.f32 	%f113, %f112, %f111;
	fma.rn.f32 	%f114, %f110, %f113, %f109;
	mul.f32 	%f115, %f304, %f110;
	add.s32 	%r54, %r71, 13;
	cvt.rn.f32.u32 	%f116, %r54;
	ld.global.f32 	%f117, [%rd31+20];
	mul.f32 	%f118, %f117, %f116;
	fma.rn.f32 	%f119, %f115, %f118, %f114;
	mul.f32 	%f120, %f304, %f115;
	add.s32 	%r55, %r71, 14;
	cvt.rn.f32.u32 	%f121, %r55;
	ld.global.f32 	%f122, [%rd31+24];
	mul.f32 	%f123, %f122, %f121;
	fma.rn.f32 	%f124, %f120, %f123, %f119;
	mul.f32 	%f125, %f304, %f120;
	add.s32 	%r56, %r71, 15;
	cvt.rn.f32.u32 	%f126, %r56;
	ld.global.f32 	%f127, [%rd31+28];
	mul.f32 	%f128, %f127, %f126;
	fma.rn.f32 	%f129, %f125, %f128, %f124;
	mul.f32 	%f130, %f304, %f125;
	add.s32 	%r71, %r71, 16;
	cvt.rn.f32.u32 	%f131, %r71;
	ld.global.f32 	%f132, [%rd31+32];
	mul.f32 	%f133, %f132, %f131;
	fma.rn.f32 	%f303, %f130, %f133, %f129;
	mul.f32 	%f298, %f304, %f130;
	add.s64 	%rd31, %rd31, 64;
	setp.ne.s32 	%p4, %r71, %r6;
	@%p4 bra 	$L__BB0_6;
	add.s32 	%r73, %r71, 1;
$L__BB0_8:
	setp.eq.s32 	%p5, %r2, 0;
	@%p5 bra 	$L__BB0_18;
	setp.lt.u32 	%p6, %r3, 7;
	@%p6 bra 	$L__BB0_11;
	cvt.rn.f32.u32 	%f135, %r73;
	mul.wide.u32 	%rd18, %r73, 4;
	add.s64 	%rd19, %rd1, %rd18;
	ld.global.f32 	%f136, [%rd19];
	mul.f32 	%f137, %f136, %f135;
	fma.rn.f32 	%f138, %f298, %f137, %f303;
	mul.f32 	%f139, %f304, %f298;
	add.s32 	%r57, %r73, 1;
	cvt.rn.f32.u32 	%f140, %r57;
	ld.global.f32 	%f141, [%rd19+4];
	mul.f32 	%f142, %f141, %f140;
	fma.rn.f32 	%f143, %f139, %f142, %f138;
	mul.f32 	%f144, %f304, %f139;
	add.s32 	%r58, %r73, 2;
	cvt.rn.f32.u32 	%f145, %r58;
	ld.global.f32 	%f146, [%rd19+8];
	mul.f32 	%f147, %f146, %f145;
	fma.rn.f32 	%f148, %f144, %f147, %f143;
	mul.f32 	%f149, %f304, %f144;
	add.s32 	%r59, %r73, 3;
	cvt.rn.f32.u32 	%f150, %r59;
	ld.global.f32 	%f151, [%rd19+12];
	mul.f32 	%f152, %f151, %f150;
	fma.rn.f32 	%f153, %f149, %f152, %f148;
	mul.f32 	%f154, %f304, %f149;
	add.s32 	%r60, %r73, 4;
	cvt.rn.f32.u32 	%f155, %r60;
	ld.global.f32 	%f156, [%rd19+16];
	mul.f32 	%f157, %f156, %f155;
	fma.rn.f32 	%f158, %f154, %f157, %f153;
	mul.f32 	%f159, %f304, %f154;
	add.s32 	%r61, %r73, 5;
	cvt.rn.f32.u32 	%f160, %r61;
	ld.global.f32 	%f161, [%rd19+20];
	mul.f32 	%f162, %f161, %f160;
	fma.rn.f32 	%f163, %f159, %f162, %f158;
	mul.f32 	%f164, %f304, %f159;
	add.s32 	%r62, %r73, 6;
	cvt.rn.f32.u32 	%f165, %r62;
	ld.global.f32 	%f166, [%rd19+24];
	mul.f32 	%f167, %f166, %f165;
	fma.rn.f32 	%f168, %f164, %f167, %f163;
	mul.f32 	%f169, %f304, %f164;
	add.s32 	%r63, %r73, 7;
	cvt.rn.f32.u32 	%f170, %r63;
	ld.global.f32 	%f171, [%rd19+28];
	mul.f32 	%f172, %f171, %f170;
	fma.rn.f32 	%f303, %f169, %f172, %f168;
	mul.f32 	%f298, %f304, %f169;
	add.s32 	%r73, %r73, 8;
$L__BB0_11:
	setp.eq.s32 	%p7, %r4, 0;
	@%p7 bra 	$L__BB0_18;
	setp.lt.u32 	%p8, %r5, 3;
	@%p8 bra 	$L__BB0_14;
	cvt.rn.f32.u32 	%f174, %r73;
	mul.wide.u32 	%rd20, %r73, 4;
	add.s64 	%rd21, %rd1, %rd20;
	ld.global.f32 	%f175, [%rd21];
	mul.f32 	%f176, %f175, %f174;
	fma.rn.f32 	%f177, %f298, %f176, %f303;
	mul.f32 	%f178, %f304, %f298;
	add.s32 	%r64, %r73, 1;
	cvt.rn.f32.u32 	%f179, %r64;
	ld.global.f32 	%f180, [%rd21+4];
	mul.f32 	%f181, %f180, %f179;
	fma.rn.f32 	%f182, %f178, %f181, %f177;
	mul.f32 	%f183, %f304, %f178;
	add.s32 	%r65, %r73, 2;
	cvt.rn.f32.u32 	%f184, %r65;
	ld.global.f32 	%f185, [%rd21+8];
	mul.f32 	%f186, %f185, %f184;
	fma.rn.f32 	%f187, %f183, %f186, %f182;
	mul.f32 	%f188, %f304, %f183;
	add.s32 	%r66, %r73, 3;
	cvt.rn.f32.u32 	%f189, %r66;
	ld.global.f32 	%f190, [%rd21+12];
	mul.f32 	%f191, %f190, %f189;
	fma.rn.f32 	%f303, %f188, %f191, %f187;
	mul.f32 	%f298, %f304, %f188;
	add.s32 	%r73, %r73, 4;
$L__BB0_14:
	setp.eq.s32 	%p9, %r7, 0;
	@%p9 bra 	$L__BB0_18;
	setp.eq.s32 	%p10, %r7, 1;
	cvt.rn.f32.u32 	%f192, %r73;
	mul.wide.u32 	%rd22, %r73, 4;
	add.s64 	%rd5, %rd1, %rd22;
	ld.global.f32 	%f193, [%rd5];
	mul.f32 	%f194, %f193, %f192;
	fma.rn.f32 	%f303, %f298, %f194, %f303;
	@%p10 bra 	$L__BB0_18;
	mul.f32 	%f22, %f304, %f298;
	setp.eq.s32 	%p11, %r7, 2;
	add.s32 	%r67, %r73, 1;
	cvt.rn.f32.u32 	%f195, %r67;
	ld.global.f32 	%f196, [%rd5+4];
	mul.f32 	%f197, %f196, %f195;
	fma.rn.f32 	%f303, %f22, %f197, %f303;
	@%p11 bra 	$L__BB0_18;
	add.s32 	%r68, %r73, 2;
	cvt.rn.f32.u32 	%f198, %r68;
	ld.global.f32 	%f199, [%rd5+8];
	mul.f32 	%f200, %f199, %f198;
	mul.f32 	%f201, %f304, %f22;
	fma.rn.f32 	%f303, %f201, %f200, %f303;
$L__BB0_18:
	mul.f32 	%f202, %f50, %f303;
	sub.f32 	%f304, %f304, %f202;
	abs.f32 	%f203, %f303;
	cvt.f64.f32 	%fd1, %f203;
	setp.geu.f64 	%p12, %fd1, 0d3EB0C6F7A0B5ED8D;
	add.s32 	%r70, %r8, 1;
	setp.lt.u32 	%p13, %r8, 999;
	and.pred  	%p14, %p12, %p13;
	@%p14 bra 	$L__BB0_4;
$L__BB0_19:
	setp.lt.s32 	%p15, %r34, 0;
	mov.f32 	%f318, 0f00000000;
	@%p15 bra 	$L__BB0_32;
	add.s32 	%r18, %r34, 1;
	and.b32  	%r19, %r18, 15;
	setp.lt.u32 	%p16, %r34, 15;
	mov.f32 	%f318, 0f00000000;
	mov.f32 	%f308, 0f3F800000;
	mov.b32 	%r77, 0;
	@%p16 bra 	$L__BB0_23;
	and.b32  	%r77, %r18, -16;
	neg.s32 	%r75, %r77;
	add.s64 	%rd32, %rd1, 32;
	mov.f32 	%f318, 0f00000000;
	mov.f32 	%f308, 0f3F800000;
$L__BB0_22:
	.pragma "nounroll";
	ld.global.f32 	%f210, [%rd32+-32];
	fma.rn.f32 	%f211, %f308, %f210, %f318;
	mul.f32 	%f212, %f304, %f308;
	ld.global.f32 	%f213, [%rd32+-28];
	fma.rn.f32 	%f214, %f212, %f213, %f211;
	mul.f32 	%f215, %f304, %f212;
	ld.global.f32 	%f216, [%rd32+-24];
	fma.rn.f32 	%f217, %f215, %f216, %f214;
	mul.f32 	%f218, %f304, %f215;
	ld.global.f32 	%f219, [%rd32+-20];
	fma.rn.f32 	%f220, %f218, %f219, %f217;
	mul.f32 	%f221, %f304, %f218;
	ld.global.f32 	%f222, [%rd32+-16];
	fma.rn.f32 	%f223, %f221, %f222, %f220;
	mul.f32 	%f224, %f304, %f221;
	ld.global.f32 	%f225, [%rd32+-12];
	fma.rn.f32 	%f226, %f224, %f225, %f223;
	mul.f32 	%f227, %f304, %f224;
	ld.global.f32 	%f228, [%rd32+-8];
	fma.rn.f32 	%f229, %f227, %f228, %f226;
	mul.f32 	%f230, %f304, %f227;
	ld.global.f32 	%f231, [%rd32+-4];
	fma.rn.f32 	%f232, %f230, %f231, %f229;
	mul.f32 	%f233, %f304, %f230;
	ld.global.f32 	%f234, [%rd32];
	fma.rn.f32 	%f235, %f233, %f234, %f232;
	mul.f32 	%f236, %f304, %f233;
	ld.global.f32 	%f237, [%rd32+4];
	fma.rn.f32 	%f238, %f236, %f237, %f235;
	mul.f32 	%f239, %f304, %f236;
	ld.global.f32 	%f240, [%rd32+8];
	fma.rn.f32 	%f241, %f239, %f240, %f238;
	mul.f32 	%f242, %f304, %f239;
	ld.global.f32 	%f243, [%rd32+12];
	fma.rn.f32 	%f244, %f242, %f243, %f241;
	mul.f32 	%f245, %f304, %f242;
	ld.global.f32 	%f246, [%rd32+16];
	fma.rn.f32 	%f247, %f245, %f246, %f244;
	mul.f32 	%f248, %f304, %f245;
	ld.global.f32 	%f249, [%rd32+20];
	fma.rn.f32 	%f250, %f248, %f249, %f247;
	mul.f32 	%f251, %f304, %f248;
	ld.global.f32 	%f252, [%rd32+24];
	fma.rn.f32 	%f253, %f251, %f252, %f250;
	mul.f32 	%f254, %f304, %f251;
	ld.global.f32 	%f255, [%rd32+28];
	fma.rn.f32 	%f318, %f254, %f255, %f253;
	mul.f32 	%f308, %f304, %f254;
	add.s32 	%r75, %r75, 16;
	add.s64 	%rd32, %rd32, 64;
	setp.ne.s32 	%p17, %r75, 0;
	@%p17 bra 	$L__BB0_22;
$L__BB0_23:
	setp.eq.s32 	%p18, %r19, 0;
	@%p18 bra 	$L__BB0_32;
	and.b32  	%r25, %r18, 7;
	setp.lt.u32 	%p19, %r19, 8;
	@%p19 bra 	$L__BB0_26;
	mul.wide.u32 	%rd23, %r77, 4;
	add.s64 	%rd24, %rd1, %rd23;
	ld.global.f32 	%f257, [%rd24];
	fma.rn.f32 	%f258, %f308, %f257, %f318;
	mul.f32 	%f259, %f304, %f308;
	ld.global.f32 	%f260, [%rd24+4];
	fma.rn.f32 	%f261, %f259, %f260, %f258;
	mul.f32 	%f262, %f304, %f259;
	ld.global.f32 	%f263, [%rd24+8];
	fma.rn.f32 	%f264, %f262, %f263, %f261;
	mul.f32 	%f265, %f304, %f262;
	ld.global.f32 	%f266, [%rd24+12];
	fma.rn.f32 	%f267, %f265, %f266, %f264;
	mul.f32 	%f268, %f304, %f265;
	ld.global.f32 	%f269, [%rd24+16];
	fma.rn.f32 	%f270, %f268, %f269, %f267;
	mul.f32 	%f271, %f304, %f268;
	ld.global.f32 	%f272, [%rd24+20];
	fma.rn.f32 	%f273, %f271, %f272, %f270;
	mul.f32 	%f274, %f304, %f271;
	ld.global.f32 	%f275, [%rd24+24];
	fma.rn.f32 	%f276, %f274, %f275, %f273;
	mul.f32 	%f277, %f304, %f274;
	ld.global.f32 	%f278, [%rd24+28];
	fma.rn.f32 	%f318, %f277, %f278, %f276;
	mul.f32 	%f308, %f304, %f277;
	add.s32 	%r77, %r77, 8;
$L__BB0_26:
	setp.eq.s32 	%p20, %r25, 0;
	@%p20 bra 	$L__BB0_32;
	and.b32  	%r28, %r18, 3;
	setp.lt.u32 	%p21, %r25, 4;
	@%p21 bra 	$L__BB0_29;
	mul.wide.u32 	%rd25, %r77, 4;
	add.s64 	%rd26, %rd1, %rd25;
	ld.global.f32 	%f280, [%rd26];
	fma.rn.f32 	%f281, %f308, %f280, %f318;
	mul.f32 	%f282, %f304, %f308;
	ld.global.f32 	%f283, [%rd26+4];
	fma.rn.f32 	%f284, %f282, %f283, %f281;
	mul.f32 	%f285, %f304, %f282;
	ld.global.f32 	%f286, [%rd26+8];
	fma.rn.f32 	%f287, %f285, %f286, %f284;
	mul.f32 	%f288, %f304, %f285;
	ld.global.f32 	%f289, [%rd26+12];
	fma.rn.f32 	%f318, %f288, %f289, %f287;
	mul.f32 	%f308, %f304, %f288;
	add.s32 	%r77, %r77, 4;
$L__BB0_29:
	setp.eq.s32 	%p22, %r28, 0;
	@%p22 bra 	$L__BB0_32;
	mul.wide.u32 	%rd27, %r77, 4;
	add.s64 	%rd33, %rd1, %rd27;
	neg.s32 	%r79, %r28;
$L__BB0_31:
	.pragma "nounroll";
	ld.global.f32 	%f290, [%rd33];
	fma.rn.f32 	%f318, %f308, %f290, %f318;
	mul.f32 	%f308, %f304, %f308;
	add.s64 	%rd33, %rd33, 4;
	add.s32 	%r79, %r79, 1;
	setp.ne.s32 	%p23, %r79, 0;
	@%p23 bra 	$L__BB0_31;
$L__BB0_32:
	cvta.to.global.u64 	%rd28, %rd12;
	add.s64 	%rd30, %rd28, %rd16;
	st.global.f32 	[%rd30], %f318;
$L__BB0_33:
	ret;

}


// ===== COMPILED SASS (sm_100) =====

	.target	sm_100

	.elftype	@"ET_EXEC"


//--------------------- .note.nv.tkinfo           --------------------------
	.section	.note.nv.tkinfo,"",@"SHT_NOTE"
	.sectionflags	@"SHF_NOTE_NV_TKINFO"
	.tkinfo
        /*0018*/ 	.word	0x00000002
        /*0030*/ 	.string	""
        /*0030*/ 	.string	"ptxas"
        /*0030*/ 	.string	"Cuda compilation tools, release 13.0, V13.0.88"
        /*0030*/ 	.string	"Build cuda_13.0.r13.0/compiler.36424714_0"
        /*0030*/ 	.string	"-arch sm_100 -m 64 "



//--------------------- .note.nv.cuinfo           --------------------------
	.section	.note.nv.cuinfo,"",@"SHT_NOTE"
	.sectionflags	@"SHF_NOTE_NV_CUINFO"
        /*0018*/ 	.short	0x0002
        /*001a*/ 	.short	0x0064
        /*001c*/ 	.short	0x0082
	.zero		2


//--------------------- .nv.info                  --------------------------
	.section	.nv.info,"",@"SHT_CUDA_INFO"
	.align	4


	//----- nvinfo : EIATTR_REGCOUNT
	.align		4
        /*0000*/ 	.byte	0x04, 0x2f
        /*0002*/ 	.short	(.L_1 - .L_0)
	.align		4
.L_0:
        /*0004*/ 	.word	index@(_Z11find_minimaPKfiPfS1_if)
        /*0008*/ 	.word	0x00000020


	//----- nvinfo : EIATTR_FRAME_SIZE
	.align		4
.L_1:
        /*000c*/ 	.byte	0x04, 0x11
        /*000e*/ 	.short	(.L_3 - .L_2)
	.align		4
.L_2:
        /*0010*/ 	.word	index@(_Z11find_minimaPKfiPfS1_if)
        /*0014*/ 	.word	0x00000000


	//----- nvinfo : EIATTR_MIN_STACK_SIZE
	.align		4
.L_3:
        /*0018*/ 	.byte	0x04, 0x12
        /*001a*/ 	.short	(.L_5 - .L_4)
	.align		4
.L_4:
        /*001c*/ 	.word	index@(_Z11find_minimaPKfiPfS1_if)
        /*0020*/ 	.word	0x00000000
.L_5:


//--------------------- .nv.compat                --------------------------
	.section	.nv.compat,"",@"SHT_CUDA_COMPAT_INFO"
	.align	4
        /*0000*/ 	.byte	0x02, 0x09, 0x00, 0x00, 0x02, 0x02, 0x01, 0x00, 0x02, 0x05, 0x05, 0x00, 0x03, 0x07, 0x01, 0x01
        /*0010*/ 	.byte	0x02, 0x03, 0x00, 0x00, 0x02, 0x06, 0x01, 0x00, 0x04, 0x0b, 0x08, 0x00, 0x01, 0x00, 0x00, 0x00
        /*0020*/ 	.byte	0x00, 0x00, 0x00, 0x00


//--------------------- .nv.info._Z11find_minimaPKfiPfS1_if --------------------------
	.section	.nv.info._Z11find_minimaPKfiPfS1_if,"",@"SHT_CUDA_INFO"
	.sectionflags	@""
	.align	4


	//----- nvinfo : EIATTR_CUDA_API_VERSION
	.align		4
        /*0000*/ 	.byte	0x04, 0x37
        /*0002*/ 	.short	(.L_7 - .L_6)
.L_6:
        /*0004*/ 	.word	0x00000082


	//----- nvinfo : EIATTR_KPARAM_INFO
	.align		4
.L_7:
        /*0008*/ 	.byte	0x04, 0x17
        /*000a*/ 	.short	(.L_9 - .L_8)
.L_8:
        /*000c*/ 	.word	0x00000000
        /*0010*/ 	.short	0x0005
        /*0012*/ 	.short	0x0024
        /*0014*/ 	.byte	0x00, 0xf0, 0x11, 0x00


	//----- nvinfo : EIATTR_KPARAM_INFO
	.align		4
.L_9:
        /*0018*/ 	.byte	0x04, 0x17
        /*001a*/ 	.short	(.L_11 - .L_10)
.L_10:
        /*001c*/ 	.word	0x00000000
        /*0020*/ 	.short	0x0004
        /*0022*/ 	.short	0x0020
        /*0024*/ 	.byte	0x00, 0xf0, 0x11, 0x00


	//----- nvinfo : EIATTR_KPARAM_INFO
	.align		4
.L_11:
        /*0028*/ 	.byte	0x04, 0x17
        /*002a*/ 	.short	(.L_13 - .L_12)
.L_12:
        /*002c*/ 	.word	0x00000000
        /*0030*/ 	.short	0x0003
        /*0032*/ 	.short	0x0018
        /*0034*/ 	.byte	0x00, 0xf5, 0x21, 0x00


	//----- nvinfo : EIATTR_KPARAM_INFO
	.align		4
.L_13:
        /*0038*/ 	.byte	0x04, 0x17
        /*003a*/ 	.short	(.L_15 - .L_14)
.L_14:
        /*003c*/ 	.word	0x00000000
        /*0040*/ 	.short	0x0002
        /*0042*/ 	.short	0x0010
        /*0044*/ 	.byte	0x00, 0xf5, 0x21, 0x00


	//----- nvinfo : EIATTR_KPARAM_INFO
	.align		4
.L_15:
        /*0048*/ 	.byte	0x04, 0x17
        /*004a*/ 	.short	(.L_17 - .L_16)
.L_16:
        /*004c*/ 	.word	0x00000000
        /*0050*/ 	.short	0x0001
        /*0052*/ 	.short	0x0008
        /*0054*/ 	.byte	0x00, 0xf0, 0x11, 0x00


	//----- nvinfo : EIATTR_KPARAM_INFO
	.align		4
.L_17:
        /*0058*/ 	.byte	0x04, 0x17
        /*005a*/ 	.short	(.L_19 - .L_18)
.L_18:
        /*005c*/ 	.word	0x00000000
        /*0060*/ 	.short	0x0000
        /*0062*/ 	.short	0x0000
        /*0064*/ 	.byte	0x00, 0xf5, 0x21, 0x00


	//----- nvinfo : EIATTR_SPARSE_MMA_MASK
	.align		4
.L_19:
        /*0068*/ 	.byte	0x03, 0x50
        /*006a*/ 	.short	0x0000


	//----- nvinfo : EIATTR_MAXREG_COUNT
	.align		4
        /*006c*/ 	.byte	0x03, 0x1b
        /*006e*/ 	.short	0x00ff


	//----- nvinfo : EIATTR_MERCURY_ISA_VERSION
	.align		4
        /*0070*/ 	.byte	0x03, 0x5f
        /*0072*/ 	.short	0x0101


	//----- nvinfo : EIATTR_VRC_CTA_INIT_COUNT
	.align		4
        /*0074*/ 	.byte	0x02, 0x4a
	.zero		1
	.zero		1


	//----- nvinfo : EIATTR_EXIT_INSTR_OFFSETS
	.align		4
        /*0078*/ 	.byte	0x04, 0x1c
        /*007a*/ 	.short	(.L_21 - .L_20)


	//   ....[0]....
.L_20:
        /*007c*/ 	.word	0x00000070


	//   ....[1]....
        /*0080*/ 	.word	0x000019b0


	//----- nvinfo : EIATTR_CRS_STACK_SIZE
	.align		4
.L_21:
        /*0084*/ 	.byte	0x04, 0x1e
        /*0086*/ 	.short	(.L_23 - .L_22)
.L_22:
        /*0088*/ 	.word	0x00000000


	//----- nvinfo : EIATTR_CBANK_PARAM_SIZE
	.align		4
.L_23:
        /*008c*/ 	.byte	0x03, 0x19
        /*008e*/ 	.short	0x0028


	//----- nvinfo : EIATTR_PARAM_CBANK
	.align		4
        /*0090*/ 	.byte	0x04, 0x0a
        /*0092*/ 	.short	(.L_25 - .L_24)
	.align		4
.L_24:
        /*0094*/ 	.word	index@(.nv.constant0._Z11find_minimaPKfiPfS1_if)
        /*0098*/ 	.short	0x0380
        /*009a*/ 	.short	0x0028


	//----- nvinfo : EIATTR_SW_WAR
	.align		4
.L_25:
        /*009c*/ 	.byte	0x04, 0x36
        /*009e*/ 	.short	(.L_27 - .L_26)
.L_26:
        /*00a0*/ 	.word	0x00000008
.L_27:


//--------------------- .nv.callgraph             --------------------------
	.section	.nv.callgraph,"",@"SHT_CUDA_CALLGRAPH"
	.align	4
	.sectionentsize	8
	.align		4
        /*0000*/ 	.word	0x00000000
	.align		4
        /*0004*/ 	.word	0xffffffff
	.align		4
        /*0008*/ 	.word	0x00000000
	.align		4
        /*000c*/ 	.word	0xfffffffe
	.align		4
        /*0010*/ 	.word	0x00000000
	.align		4
        /*0014*/ 	.word	0xfffffffd
	.align		4
        /*0018*/ 	.word	0x00000000
	.align		4
        /*001c*/ 	.word	0xfffffffc


//--------------------- .text._Z11find_minimaPKfiPfS1_if --------------------------
	.section	.text._Z11find_minimaPKfiPfS1_if,"ax",@progbits
	.align	128
        .global         _Z11find_minimaPKfiPfS1_if
        .type           _Z11find_minimaPKfiPfS1_if,@function
        .size           _Z11find_minimaPKfiPfS1_if,(.L_x_18 - _Z11find_minimaPKfiPfS1_if)
        .other          _Z11find_minimaPKfiPfS1_if,@"STO_CUDA_ENTRY STV_DEFAULT"
_Z11find_minimaPKfiPfS1_if:
.text._Z11find_minimaPKfiPfS1_if:
[----:B------:R-:W-:Y:S01]  /*0000*/  LDC R1, c[0x0][0x37c] ;  /* 0x0000df00ff017b82 */ /* 0x000fe20000000800 */
[----:B------:R-:W0:Y:S07]  /*0010*/  S2R R4, SR_TID.X ;  /* 0x0000000000047919 */ /* 0x000e2e0000002100 */
[----:B------:R-:W0:Y:S01]  /*0020*/  S2UR UR4, SR_CTAID.X ;  /* 0x00000000000479c3 */ /* 0x000e220000002500 */
[----:B------:R-:W1:Y:S07]  /*0030*/  LDCU UR5, c[0x0][0x3a0] ;  /* 0x00007400ff0577ac */ /* 0x000e6e0008000800 */
[----:B------:R-:W0:Y:S02]  /*0040*/  LDC R3, c[0x0][0x360] ;  /* 0x0000d800ff037b82 */ /* 0x000e240000000800 */
[----:B0-----:R-:W-:-:S05]  /*0050*/  IMAD R4, R3, UR4, R4 ;  /* 0x0000000403047c24 */ /* 0x001fca000f8e0204 */
[----:B-1----:R-:W-:-:S13]  /*0060*/  ISETP.GE.AND P0, PT, R4, UR5, PT ;  /* 0x0000000504007c0c */ /* 0x002fda000bf06270 */
[----:B------:R-:W-:Y:S05]  /*0070*/  @P0 EXIT ;  /* 0x000000000000094d */ /* 0x000fea0003800000 */
[----:B------:R-:W0:Y:S01]  /*0080*/  LDC.64 R2, c[0x0][0x398] ;  /* 0x0000e600ff027b82 */ /* 0x000e220000000a00 */
[----:B------:R-:W1:Y:S01]  /*0090*/  LDCU.64 UR8, c[0x0][0x358] ;  /* 0x00006b00ff0877ac */ /* 0x000e620008000a00 */
[----:B------:R-:W2:Y:S01]  /*00a0*/  LDCU UR4, c[0x0][0x388] ;  /* 0x00007100ff0477ac */ /* 0x000ea20008000800 */
[----:B------:R-:W3:Y:S01]  /*00b0*/  LDCU.64 UR6, c[0x0][0x380] ;  /* 0x00007000ff0677ac */ /* 0x000ee20008000a00 */
[----:B0-----:R-:W-:-:S05]  /*00c0*/  IMAD.WIDE R2, R4, 0x4, R2 ;  /* 0x0000000404027825 */ /* 0x001fca00078e0202 */
[----:B-1----:R-:W4:Y:S01]  /*00d0*/  LDG.E R0, desc[UR8][R2.64] ;  /* 0x0000000802007981 */ /* 0x002f22000c1e1900 */
[----:B--2---:R-:W-:Y:S01]  /*00e0*/  MOV R5, UR4 ;  /* 0x0000000400057c02 */ /* 0x004fe20008000f00 */
[----:B------:R-:W-:Y:S01]  /*00f0*/  UMOV UR4, 0x20 ;  /* 0x0000002000047882 */ /* 0x000fe20000000000 */
[----:B------:R-:W-:Y:S02]  /*0100*/  UMOV UR5, 0x0 ;  /* 0x0000000000057882 */ /* 0x000fe40000000000 */
[----:B------:R-:W-:Y:S01]  /*0110*/  ISETP.GT.AND P0, PT, R5, RZ, PT ;  /* 0x000000ff0500720c */ /* 0x000fe20003f04270 */
[----:B---3--:R-:W-:-:S12]  /*0120*/  UIMAD.WIDE.U32 UR4, UR6, 0x1, UR4 ;  /* 0x00000001060478a5 */ /* 0x008fd8000f8e0004 */
[----:B------:R-:W4:Y:S02]  /*0130*/  @!P0 LDC R7, c[0x0][0x3a4] ;  /* 0x0000e900ff078b82 */ /* 0x000f240000000800 */
[----:B----4-:R-:W-:Y:S01]  /*0140*/  @!P0 FFMA R0, -RZ, R7, R0 ;  /* 0x00000007ff008223 */ /* 0x010fe20000000100 */
[----:B------:R-:W-:Y:S06]  /*0150*/  @!P0 BRA `(.L_x_0) ;  /* 0x0000000c00c08947 */ /* 0x000fec0003800000 */
[C---:B------:R-:W-:Y:S01]  /*0160*/  LOP3.LUT R22, R5.reuse, 0xf, RZ, 0xc0, !PT ;  /* 0x0000000f05167812 */ /* 0x040fe200078ec0ff */
[----:B------:R-:W-:Y:S01]  /*0170*/  HFMA2 R8, -RZ, RZ, 0, 0 ;  /* 0x00000000ff087431 */ /* 0x000fe200000001ff */
[----:B------:R-:W-:Y:S01]  /*0180*/  LOP3.LUT R23, R5, 0x7, RZ, 0xc0, !PT ;  /* 0x0000000705177812 */ /* 0x000fe200078ec0ff */
[----:B------:R-:W-:Y:S01]  /*0190*/  BSSY.RECONVERGENT B0, `(.L_x_0) ;  /* 0x00000ec000007945 */ /* 0x000fe20003800200 */
[----:B------:R-:W-:Y:S01]  /*01a0*/  IADD3 R2, PT, PT, R22, -0x1, RZ ;  /* 0xffffffff16027810 */ /* 0x000fe20007ffe0ff */
[----:B------:R-:W-:Y:S01]  /*01b0*/  UIADD3 UR6, UPT, UPT, UR5, UR7, URZ ;  /* 0x0000000705067290 */ /* 0x000fe2000fffe0ff */
[----:B------:R-:W-:Y:S02]  /*01c0*/  IADD3 R3, PT, PT, R23, -0x1, RZ ;  /* 0xffffffff17037810 */ /* 0x000fe40007ffe0ff */
[----:B------:R-:W-:Y:S02]  /*01d0*/  ISETP.GE.U32.AND P0, PT, R2, 0x7, PT ;  /* 0x000000070200780c */ /* 0x000fe40003f06070 */
[----:B------:R-:W-:-:S02]  /*01e0*/  ISETP.GE.U32.AND P1, PT, R3, 0x3, PT ;  /* 0x000000030300780c */ /* 0x000fc40003f26070 */
[C---:B------:R-:W-:Y:S02]  /*01f0*/  LOP3.LUT R6, R5.reuse, 0x7ffffff0, RZ, 0xc0, !PT ;  /* 0x7ffffff005067812 */ /* 0x040fe400078ec0ff */
[----:B------:R-:W-:-:S09]  /*0200*/  LOP3.LUT R7, R5, 0x3, RZ, 0xc0, !PT ;  /* 0x0000000305077812 */ /* 0x000fd200078ec0ff */
.L_x_6:
[----:B------:R-:W0:Y:S01]  /*0210*/  LDCU UR7, c[0x0][0x388] ;  /* 0x00007100ff0777ac */ /* 0x000e220008000800 */
[----:B------:R-:W-:Y:S02]  /*0220*/  MOV R18, RZ ;  /* 0x000000ff00127202 */ /* 0x000fe40000000f00 */
[----:B------:R-:W-:Y:S02]  /*0230*/  MOV R19, 0x3f800000 ;  /* 0x3f80000000137802 */ /* 0x000fe40000000f00 */
[----:B------:R-:W-:Y:S02]  /*0240*/  MOV R9, 0x1 ;  /* 0x0000000100097802 */ /* 0x000fe40000000f00 */
[----:B0-----:R-:W-:-:S04]  /*0250*/  MOV R5, UR7 ;  /* 0x0000000700057c02 */ /* 0x001fc80008000f00 */
[----:B------:R-:W-:-:S13]  /*0260*/  ISETP.GE.U32.AND P2, PT, R5, 0x10, PT ;  /* 0x000000100500780c */ /* 0x000fda0003f46070 */
[----:B------:R-:W-:Y:S05]  /*0270*/  @!P2 BRA `(.L_x_1) ;  /* 0x0000000400aca947 */ /* 0x000fea0003800000 */
[----:B------:R-:W-:Y:S01]  /*0280*/  HFMA2 R19, -RZ, RZ, 1.875, 0 ;  /* 0x3f800000ff137431 */ /* 0x000fe200000001ff */
[----:B------:R-:W-:Y:S02]  /*0290*/  MOV R3, UR5 ;  /* 0x0000000500037c02 */ /* 0x000fe40008000f00 */
[----:B------:R-:W-:Y:S02]  /*02a0*/  MOV R2, UR4 ;  /* 0x0000000400027c02 */ /* 0x000fe40008000f00 */
[----:B------:R-:W-:Y:S02]  /*02b0*/  MOV R18, RZ ;  /* 0x000000ff00127202 */ /* 0x000fe40000000f00 */
[----:B------:R-:W-:Y:S02]  /*02c0*/  MOV R9, RZ ;  /* 0x000000ff00097202 */ /* 0x000fe40000000f00 */
[----:B------:R-:W-:-:S07]  /*02d0*/  MOV R3, UR6 ;  /* 0x0000000600037c02 */ /* 0x000fce0008000f00 */
.L_x_2:
[----:B------:R-:W2:Y:S04]  /*02e0*/  LDG.E R25, desc[UR8][R2.64+-0x1c] ;  /* 0xffffe40802197981 */ /* 0x000ea8000c1e1900 */
[----:B------:R-:W3:Y:S04]  /*02f0*/  LDG.E R17, desc[UR8][R2.64+-0x18] ;  /* 0xffffe80802117981 */ /* 0x000ee8000c1e1900 */
[----:B------:R-:W4:Y:S04]  /*0300*/  LDG.E R21, desc[UR8][R2.64+-0x14] ;  /* 0xffffec0802157981 */ /* 0x000f28000c1e1900 */
[----:B------:R-:W5:Y:S04]  /*0310*/  LDG.E R20, desc[UR8][R2.64+-0x10] ;  /* 0xfffff00802147981 */ /* 0x000f68000c1e1900 */
[----:B------:R-:W5:Y:S04]  /*0320*/  LDG.E R16, desc[UR8][R2.64+-0xc] ;  /* 0xfffff40802107981 */ /* 0x000f68000c1e1900 */
[----:B------:R-:W5:Y:S04]  /*0330*/  LDG.E R14, desc[UR8][R2.64+-0x8] ;  /* 0xfffff808020e7981 */ /* 0x000f68000c1e1900 */
[----:B------:R-:W5:Y:S04]  /*0340*/  LDG.E R15, desc[UR8][R2.64+-0x4] ;  /* 0xfffffc08020f7981 */ /* 0x000f68000c1e1900 */
[----:B------:R-:W5:Y:S01]  /*0350*/  LDG.E R13, desc[UR8][R2.64] ;  /* 0x00000008020d7981 */ /* 0x000f62000c1e1900 */
[----:B------:R-:W-:-:S03]  /*0360*/  IADD3 R10, PT, PT, R9, 0x1, RZ ;  /* 0x00000001090a7810 */ /* 0x000fc60007ffe0ff */
[----:B------:R-:W5:Y:S01]  /*0370*/  LDG.E R12, desc[UR8][R2.64+0x4] ;  /* 0x00000408020c7981 */ /* 0x000f62000c1e1900 */
[----:B------:R-:W-:Y:S02]  /*0380*/  I2FP.F32.U32 R10, R10 ;  /* 0x0000000a000a7245 */ /* 0x000fe40000201000 */
[----:B------:R-:W-:Y:S01]  /*0390*/  IADD3 R24, PT, PT, R9, 0x2, RZ ;  /* 0x0000000209187810 */ /* 0x000fe20007ffe0ff */
[----:B------:R-:W5:Y:S03]  /*03a0*/  LDG.E R11, desc[UR8][R2.64+0x8] ;  /* 0x00000808020b7981 */ /* 0x000f66000c1e1900 */
[----:B------:R-:W-:Y:S01]  /*03b0*/  I2FP.F32.U32 R26, R24 ;  /* 0x00000018001a7245 */ /* 0x000fe20000201000 */
[----:B--2---:R-:W-:Y:S02]  /*03c0*/  FMUL R25, R10, R25 ;  /* 0x000000190a197220 */ /* 0x004fe40000400000 */
[----:B------:R-:W2:Y:S02]  /*03d0*/  LDG.E R10, desc[UR8][R2.64+0xc] ;  /* 0x00000c08020a7981 */ /* 0x000ea4000c1e1900 */
[----:B------:R-:W-:Y:S01]  /*03e0*/  FFMA R24, R25, R19, R18 ;  /* 0x0000001319187223 */ /* 0x000fe20000000012 */
[----:B---3--:R-:W-:Y:S01]  /*03f0*/  FMUL R26, R26, R17 ;  /* 0x000000111a1a7220 */ /* 0x008fe20000400000 */
[----:B------:R-:W-:Y:S01]  /*0400*/  FMUL R19, R19, R0 ;  /* 0x0000000013137220 */ /* 0x000fe20000400000 */
[----:B------:R-:W3:Y:S01]  /*0410*/  LDG.E R17, desc[UR8][R2.64+0x10] ;  /* 0x0000100802117981 */ /* 0x000ee2000c1e1900 */
[----:B------:R-:W-:-:S02]  /*0420*/  IADD3 R18, PT, PT, R9, 0x3, RZ ;  /* 0x0000000309127810 */ /* 0x000fc40007ffe0ff */
[----:B------:R-:W-:Y:S02]  /*0430*/  FFMA R24, R19, R26, R24 ;  /* 0x0000001a13187223 */ /* 0x000fe40000000018 */
[----:B------:R-:W-:Y:S02]  /*0440*/  I2FP.F32.U32 R26, R18 ;  /* 0x00000012001a7245 */ /* 0x000fe40000201000 */
[----:B------:R-:W3:Y:S01]  /*0450*/  LDG.E R18, desc[UR8][R2.64+0x14] ;  /* 0x0000140802127981 */ /* 0x000ee2000c1e1900 */
[----:B------:R-:W-:Y:S02]  /*0460*/  IADD3 R25, PT, PT, R9, 0x4, RZ ;  /* 0x0000000409197810 */ /* 0x000fe40007ffe0ff */
[----:B----4-:R-:W-:Y:S01]  /*0470*/  FMUL R26, R26, R21 ;  /* 0x000000151a1a7220 */ /* 0x010fe20000400000 */
[----:B------:R-:W-:Y:S01]  /*0480*/  FMUL R21, R19, R0 ;  /* 0x0000000013157220 */ /* 0x000fe20000400000 */
[----:B------:R-:W-:Y:S01]  /*0490*/  I2FP.F32.U32 R25, R25 ;  /* 0x0000001900197245 */ /* 0x000fe20000201000 */
[----:B------:R-:W4:Y:S02]  /*04a0*/  LDG.E R19, desc[UR8][R2.64+0x18] ;  /* 0x0000180802137981 */ /* 0x000f24000c1e1900 */
[----:B------:R-:W-:-:S02]  /*04b0*/  FFMA R26, R21, R26, R24 ;  /* 0x0000001a151a7223 */ /* 0x000fc40000000018 */
[----:B-----5:R-:W-:Y:S01]  /*04c0*/  FMUL R25, R25, R20 ;  /* 0x0000001419197220 */ /* 0x020fe20000400000 */
[----:B------:R-:W5:Y:S04]  /*04d0*/  LDG.E R24, desc[UR8][R2.64+0x20] ;  /* 0x0000200802187981 */ /* 0x000f68000c1e1900 */
[----:B------:R0:W5:Y:S01]  /*04e0*/  LDG.E R20, desc[UR8][R2.64+0x1c] ;  /* 0x00001c0802147981 */ /* 0x000162000c1e1900 */
[----:B------:R-:W-:-:S04]  /*04f0*/  FMUL R21, R21, R0 ;  /* 0x0000000015157220 */ /* 0x000fc80000400000 */
[----:B------:R-:W-:Y:S01]  /*0500*/  FFMA R25, R21, R25, R26 ;  /* 0x0000001915197223 */ /* 0x000fe2000000001a */
[----:B------:R-:W-:-:S04]  /*0510*/  IADD3 R26, PT, PT, R9, 0x5, RZ ;  /* 0x00000005091a7810 */ /* 0x000fc80007ffe0ff */
[----:B------:R-:W-:-:S05]  /*0520*/  I2FP.F32.U32 R27, R26 ;  /* 0x0000001a001b7245 */ /* 0x000fca0000201000 */
[----:B------:R-:W-:Y:S01]  /*0530*/  FMUL R27, R27, R16 ;  /* 0x000000101b1b7220 */ /* 0x000fe20000400000 */
[----:B------:R-:W-:-:S04]  /*0540*/  IADD3 R16, PT, PT, R9, 0x6, RZ ;  /* 0x0000000609107810 */ /* 0x000fc80007ffe0ff */
[----:B------:R-:W-:Y:S01]  /*0550*/  I2FP.F32.U32 R29, R16 ;  /* 0x00000010001d7245 */ /* 0x000fe20000201000 */
[----:B------:R-:W-:-:S04]  /*0560*/  FMUL R16, R21, R0 ;  /* 0x0000000015107220 */ /* 0x000fc80000400000 */
[C---:B------:R-:W-:Y:S01]  /*0570*/  FFMA R26, R16.reuse, R27, R25 ;  /* 0x0000001b101a7223 */ /* 0x040fe20000000019 */
[----:B------:R-:W-:Y:S01]  /*0580*/  FMUL R21, R16, R0 ;  /* 0x0000000010157220 */ /* 0x000fe20000400000 */
[----:B------:R-:W-:Y:S01]  /*0590*/  IADD3 R16, PT, PT, R9, 0x7, RZ ;  /* 0x0000000709107810 */ /* 0x000fe20007ffe0ff */
[----:B------:R-:W-:Y:S01]  /*05a0*/  FMUL R14, R29, R14 ;  /* 0x0000000e1d0e7220 */ /* 0x000fe20000400000 */
[----:B------:R-:W-:Y:S02]  /*05b0*/  IADD3 R25, PT, PT, R9, 0x8, RZ ;  /* 0x0000000809197810 */ /* 0x000fe40007ffe0ff */
[----:B------:R-:W-:Y:S01]  /*05c0*/  I2FP.F32.U32 R16, R16 ;  /* 0x0000001000107245 */ /* 0x000fe20000201000 */
[C---:B------:R-:W-:Y:S01]  /*05d0*/  FFMA R14, R21.reuse, R14, R26 ;  /* 0x0000000e150e7223 */ /* 0x040fe2000000001a */
[----:B------:R-:W-:-:S03]  /*05e0*/  FMUL R21, R21, R0 ;  /* 0x0000000015157220 */ /* 0x000fc60000400000 */
[----:B------:R-:W-:Y:S01]  /*05f0*/  FMUL R15, R16, R15 ;  /* 0x0000000f100f7220 */ /* 0x000fe20000400000 */
[----:B------:R-:W-:Y:S02]  /*0600*/  I2FP.F32.U32 R16, R25 ;  /* 0x0000001900107245 */ /* 0x000fe40000201000 */
[----:B------:R-:W-:Y:S01]  /*0610*/  IADD3 R25, PT, PT, R9, 0x9, RZ ;  /* 0x0000000909197810 */ /* 0x000fe20007ffe0ff */
[C---:B------:R-:W-:Y:S01]  /*0620*/  FFMA R14, R21.reuse, R15, R14 ;  /* 0x0000000f150e7223 */ /* 0x040fe2000000000e */
[----:B------:R-:W-:Y:S01]  /*0630*/  FMUL R21, R21, R0 ;  /* 0x0000000015157220 */ /* 0x000fe20000400000 */
[----:B------:R-:W-:Y:S01]  /*0640*/  FMUL R13, R16, R13 ;  /* 0x0000000d100d7220 */ /* 0x000fe20000400000 */
[----:B------:R-:W-:Y:S02]  /*0650*/  I2FP.F32.U32 R25, R25 ;  /* 0x0000001900197245 */ /* 0x000fe40000201000 */
[----:B------:R-:W-:Y:S01]  /*0660*/  IADD3 R15, PT, PT, R9, 0xa, RZ ;  /* 0x0000000a090f7810 */ /* 0x000fe20007ffe0ff */
[----:B------:R-:W-:-:S02]  /*0670*/  FFMA R13, R21, R13, R14 ;  /* 0x0000000d150d7223 */ /* 0x000fc4000000000e */
[----:B------:R-:W-:Y:S01]  /*0680*/  FMUL R25, R25, R12 ;  /* 0x0000000c19197220 */ /* 0x000fe20000400000 */
[----:B------:R-:W-:Y:S01]  /*0690*/  I2FP.F32.U32 R14, R15 ;  /* 0x0000000f000e7245 */ /* 0x000fe20000201000 */
[----:B------:R-:W-:Y:S01]  /*06a0*/  FMUL R12, R21, R0 ;  /* 0x00000000150c7220 */ /* 0x000fe20000400000 */
[----:B------:R-:W-:-:S03]  /*06b0*/  IADD3 R15, PT, PT, R9, 0xb, RZ ;  /* 0x0000000b090f7810 */ /* 0x000fc60007ffe0ff */
[----:B------:R-:W-:Y:S01]  /*06c0*/  FFMA R13, R12, R25, R13 ;  /* 0x000000190c0d7223 */ /* 0x000fe2000000000d */
[----:B------:R-:W-:Y:S01]  /*06d0*/  FMUL R11, R14, R11 ;  /* 0x0000000b0e0b7220 */ /* 0x000fe20000400000 */
[----:B------:R-:W-:Y:S01]  /*06e0*/  I2FP.F32.U32 R15, R15 ;  /* 0x0000000f000f7245 */ /* 0x000fe20000201000 */
[----:B------:R-:W-:Y:S01]  /*06f0*/  FMUL R12, R12, R0 ;  /* 0x000000000c0c7220 */ /* 0x000fe20000400000 */
[----:B------:R-:W-:-:S03]  /*0700*/  IADD3 R14, PT, PT, R9, 0xc, RZ ;  /* 0x0000000c090e7810 */ /* 0x000fc60007ffe0ff */
[C---:B------:R-:W-:Y:S01]  /*0710*/  FFMA R11, R12.reuse, R11, R13 ;  /* 0x0000000b0c0b7223 */ /* 0x040fe2000000000d */
[----:B------:R-:W-:Y:S01]  /*0720*/  I2FP.F32.U32 R14, R14 ;  /* 0x0000000e000e7245 */ /* 0x000fe20000201000 */
[----:B------:R-:W-:Y:S01]  /*0730*/  FMUL R12, R12, R0 ;  /* 0x000000000c0c7220 */ /* 0x000fe20000400000 */
[----:B------:R-:W-:-:S04]  /*0740*/  IADD3 R13, PT, PT, R9, 0xd, RZ ;  /* 0x0000000d090d7810 */ /* 0x000fc80007ffe0ff */
[----:B------:R-:W-:Y:S02]  /*0750*/  I2FP.F32.U32 R13, R13 ;  /* 0x0000000d000d7245 */ /* 0x000fe40000201000 */
[----:B0-----:R-:W-:-:S04]  /*0760*/  IADD3 R2, P3, PT, R2, 0x40, RZ ;  /* 0x0000004002027810 */ /* 0x001fc80007f7e0ff */
[----:B------:R-:W-:Y:S01]  /*0770*/  IADD3.X R3, PT, PT, RZ, R3, RZ, P3, !PT ;  /* 0x00000003ff037210 */ /* 0x000fe20001ffe4ff */
[----:B--2---:R-:W-:-:S04]  /*0780*/  FMUL R10, R15, R10 ;  /* 0x0000000a0f0a7220 */ /* 0x004fc80000400000 */
[----:B------:R-:W-:Y:S01]  /*0790*/  FFMA R10, R12, R10, R11 ;  /* 0x0000000a0c0a7223 */ /* 0x000fe2000000000b */
[----:B---3--:R-:W-:Y:S01]  /*07a0*/  FMUL R14, R14, R17 ;  /* 0x000000110e0e7220 */ /* 0x008fe20000400000 */
[----:B------:R-:W-:Y:S01]  /*07b0*/  FMUL R11, R12, R0 ;  /* 0x000000000c0b7220 */ /* 0x000fe20000400000 */
[----:B------:R-:W-:-:S03]  /*07c0*/  IADD3 R12, PT, PT, R9, 0xe, RZ ;  /* 0x0000000e090c7810 */ /* 0x000fc60007ffe0ff */
[----:B------:R-:W-:Y:S01]  /*07d0*/  FFMA R10, R11, R14, R10 ;  /* 0x0000000e0b0a7223 */ /* 0x000fe2000000000a */
[----:B------:R-:W-:Y:S01]  /*07e0*/  IADD3 R14, PT, PT, R9, 0xf, RZ ;  /* 0x0000000f090e7810 */ /* 0x000fe20007ffe0ff */
[----:B------:R-:W-:Y:S01]  /*07f0*/  FMUL R13, R13, R18 ;  /* 0x000000120d0d7220 */ /* 0x000fe20000400000 */
[----:B------:R-:W-:Y:S01]  /*0800*/  I2FP.F32.U32 R12, R12 ;  /* 0x0000000c000c7245 */ /* 0x000fe20000201000 */
[----:B------:R-:W-:Y:S01]  /*0810*/  FMUL R11, R11, R0 ;  /* 0x000000000b0b7220 */ /* 0x000fe20000400000 */
[----:B------:R-:W-:-:S03]  /*0820*/  IADD3 R9, PT, PT, R9, 0x10, RZ ;  /* 0x0000001009097810 */ /* 0x000fc60007ffe0ff */
[----:B------:R-:W-:Y:S01]  /*0830*/  FFMA R10, R11, R13, R10 ;  /* 0x0000000d0b0a7223 */ /* 0x000fe2000000000a */
[----:B------:R-:W-:Y:S01]  /*0840*/  ISETP.NE.AND P2, PT, R9, R6, PT ;  /* 0x000000060900720c */ /* 0x000fe20003f45270 */
[----:B----4-:R-:W-:Y:S01]  /*0850*/  FMUL R12, R12, R19 ;  /* 0x000000130c0c7220 */ /* 0x010fe20000400000 */
[----:B------:R-:W-:Y:S01]  /*0860*/  I2FP.F32.U32 R13, R14 ;  /* 0x0000000e000d7245 */ /* 0x000fe20000201000 */
[----:B------:R-:W-:Y:S01]  /*0870*/  FMUL R11, R11, R0 ;  /* 0x000000000b0b7220 */ /* 0x000fe20000400000 */
[----:B------:R-:W-:-:S03]  /*0880*/  I2FP.F32.U32 R15, R9 ;  /* 0x00000009000f7245 */ /* 0x000fc60000201000 */
[----:B------:R-:W-:Y:S01]  /*0890*/  FFMA R10, R11, R12, R10 ;  /* 0x0000000c0b0a7223 */ /* 0x000fe2000000000a */
[----:B-----5:R-:W-:Y:S01]  /*08a0*/  FMUL R13, R13, R20 ;  /* 0x000000140d0d7220 */ /* 0x020fe20000400000 */
[----:B------:R-:W-:Y:S01]  /*08b0*/  FMUL R11, R11, R0 ;  /* 0x000000000b0b7220 */ /* 0x000fe20000400000 */
[----:B------:R-:W-:-:S03]  /*08c0*/  FMUL R15, R15, R24 ;  /* 0x000000180f0f7220 */ /* 0x000fc60000400000 */
[C---:B------:R-:W-:Y:S01]  /*08d0*/  FFMA R10, R11.reuse, R13, R10 ;  /* 0x0000000d0b0a7223 */ /* 0x040fe2000000000a */
[----:B------:R-:W-:-:S04]  /*08e0*/  FMUL R11, R11, R0 ;  /* 0x000000000b0b7220 */ /* 0x000fc80000400000 */
[C---:B------:R-:W-:Y:S01]  /*08f0*/  FFMA R18, R11.reuse, R15, R10 ;  /* 0x0000000f0b127223 */ /* 0x040fe2000000000a */
[----:B------:R-:W-:Y:S01]  /*0900*/  FMUL R19, R11, R0 ;  /* 0x000000000b137220 */ /* 0x000fe20000400000 */
[----:B------:R-:W-:Y:S06]  /*0910*/  @P2 BRA `(.L_x_2) ;  /* 0xfffffff800702947 */ /* 0x000fec000383ffff */
[----:B------:R-:W-:-:S07]  /*0920*/  IADD3 R9, PT, PT, R9, 0x1, RZ ;  /* 0x0000000109097810 */ /* 0x000fce0007ffe0ff */
.L_x_1:
[----:B------:R-:W-:-:S13]  /*0930*/  ISETP.NE.AND P2, PT, R22, RZ, PT ;  /* 0x000000ff1600720c */ /* 0x000fda0003f45270 */
[----:B------:R-:W-:Y:S05]  /*0940*/  @!P2 BRA `(.L_x_3) ;  /* 0x00000004009ca947 */ /* 0x000fea0003800000 */
[----:B------:R-:W-:Y:S01]  /*0950*/  ISETP.NE.AND P2, PT, R23, RZ, PT ;  /* 0x000000ff1700720c */ /* 0x000fe20003f45270 */
[----:B------:R-:W-:-:S12]  /*0960*/  @!P0 BRA `(.L_x_4) ;  /* 0x0000000000c88947 */ /* 0x000fd80003800000 */
[----:B------:R-:W0:Y:S02]  /*0970*/  LDC.64 R2, c[0x0][0x380] ;  /* 0x0000e000ff027b82 */ /* 0x000e240000000a00 */
[----:B0-----:R-:W-:-:S05]  /*0980*/  IMAD.WIDE.U32 R2, R9, 0x4, R2 ;  /* 0x0000000409027825 */ /* 0x001fca00078e0002 */
[----:B------:R-:W2:Y:S04]  /*0990*/  LDG.E R17, desc[UR8][R2.64] ;  /* 0x0000000802117981 */ /* 0x000ea8000c1e1900 */
[----:B------:R-:W3:Y:S04]  /*09a0*/  LDG.E R21, desc[UR8][R2.64+0x4] ;  /* 0x0000040802157981 */ /* 0x000ee8000c1e1900 */
[----:B------:R-:W4:Y:S04]  /*09b0*/  LDG.E R14, desc[UR8][R2.64+0x8] ;  /* 0x00000808020e7981 */ /* 0x000f28000c1e1900 */
[----:B------:R-:W5:Y:S04]  /*09c0*/  LDG.E R13, desc[UR8][R2.64+0xc] ;  /* 0x00000c08020d7981 */ /* 0x000f68000c1e1900 */
[----:B------:R-:W5:Y:S04]  /*09d0*/  LDG.E R12, desc[UR8][R2.64+0x10] ;  /* 0x00001008020c7981 */ /* 0x000f68000c1e1900 */
[----:B------:R-:W5:Y:S04]  /*09e0*/  LDG.E R10, desc[UR8][R2.64+0x14] ;  /* 0x00001408020a7981 */ /* 0x000f68000c1e1900 */
[----:B------:R-:W5:Y:S04]  /*09f0*/  LDG.E R11, desc[UR8][R2.64+0x18] ;  /* 0x00001808020b7981 */ /* 0x000f68000c1e1900 */
[----:B------:R0:W5:Y:S01]  /*0a00*/  LDG.E R15, desc[UR8][R2.64+0x1c] ;  /* 0x00001c08020f7981 */ /* 0x000162000c1e1900 */
[----:B------:R-:W-:-:S02]  /*0a10*/  I2FP.F32.U32 R16, R9 ;  /* 0x0000000900107245 */ /* 0x000fc40000201000 */
[----:B------:R-:W-:-:S04]  /*0a20*/  IADD3 R20, PT, PT, R9, 0x1, RZ ;  /* 0x0000000109147810 */ /* 0x000fc80007ffe0ff */
[----:B------:R-:W-:Y:S02]  /*0a30*/  I2FP.F32.U32 R20, R20 ;  /* 0x0000001400147245 */ /* 0x000fe40000201000 */
[----:B0-----:R-:W-:-:S04]  /*0a40*/  IADD3 R2, PT, PT, R9, 0x4, RZ ;  /* 0x0000000409027810 */ /* 0x001fc80007ffe0ff */
[----:B------:R-:W-:Y:S01]  /*0a50*/  I2FP.F32.U32 R3, R2 ;  /* 0x0000000200037245 */ /* 0x000fe20000201000 */
[----:B--2---:R-:W-:Y:S01]  /*0a60*/  FMUL R16, R16, R17 ;  /* 0x0000001110107220 */ /* 0x004fe20000400000 */
[----:B------:R-:W-:-:S03]  /*0a70*/  IADD3 R17, PT, PT, R9, 0x2, RZ ;  /* 0x0000000209117810 */ /* 0x000fc60007ffe0ff */
[C---:B------:R-:W-:Y:S01]  /*0a80*/  FFMA R16, R19.reuse, R16, R18 ;  /* 0x0000001013107223 */ /* 0x040fe20000000012 */
[----:B---3--:R-:W-:Y:S01]  /*0a90*/  FMUL R20, R20, R21 ;  /* 0x0000001514147220 */ /* 0x008fe20000400000 */
[----:B------:R-:W-:Y:S01]  /*0aa0*/  FMUL R19, R19, R0 ;  /* 0x0000000013137220 */ /* 0x000fe20000400000 */
[----:B------:R-:W-:Y:S02]  /*0ab0*/  I2FP.F32.U32 R17, R17 ;  /* 0x0000001100117245 */ /* 0x000fe40000201000 */
[----:B------:R-:W-:Y:S01]  /*0ac0*/  IADD3 R18, PT, PT, R9, 0x3, RZ ;  /* 0x0000000309127810 */ /* 0x000fe20007ffe0ff */
[C---:B------:R-:W-:Y:S01]  /*0ad0*/  FFMA R16, R19.reuse, R20, R16 ;  /* 0x0000001413107223 */ /* 0x040fe20000000010 */
[----:B------:R-:W-:Y:S01]  /*0ae0*/  FMUL R19, R19, R0 ;  /* 0x0000000013137220 */ /* 0x000fe20000400000 */
[----:B----4-:R-:W-:Y:S01]  /*0af0*/  FMUL R14, R17, R14 ;  /* 0x0000000e110e7220 */ /* 0x010fe20000400000 */
[----:B------:R-:W-:-:S03]  /*0b00*/  I2FP.F32.U32 R18, R18 ;  /* 0x0000001200127245 */ /* 0x000fc60000201000 */
[C---:B------:R-:W-:Y:S01]  /*0b10*/  FFMA R14, R19.reuse, R14, R16 ;  /* 0x0000000e130e7223 */ /* 0x040fe20000000010 */
[----:B------:R-:W-:Y:S01]  /*0b20*/  FMUL R19, R19, R0 ;  /* 0x0000000013137220 */ /* 0x000fe20000400000 */
[----:B-----5:R-:W-:Y:S01]  /*0b30*/  FMUL R13, R18, R13 ;  /* 0x0000000d120d7220 */ /* 0x020fe20000400000 */
[----:B------:R-:W-:Y:S01]  /*0b40*/  IADD3 R16, PT, PT, R9, 0x5, RZ ;  /* 0x0000000509107810 */ /* 0x000fe20007ffe0ff */
[----:B------:R-:W-:Y:S01]  /*0b50*/  FMUL R3, R3, R12 ;  /* 0x0000000c03037220 */ /* 0x000fe20000400000 */
[C---:B------:R-:W-:Y:S01]  /*0b60*/  FMUL R2, R19.reuse, R0 ;  /* 0x0000000013027220 */ /* 0x040fe20000400000 */
[----:B------:R-:W-:Y:S01]  /*0b70*/  FFMA R13, R19, R13, R14 ;  /* 0x0000000d130d7223 */ /* 0x000fe2000000000e */
[----:B------:R-:W-:Y:S02]  /*0b80*/  I2FP.F32.U32 R17, R16 ;  /* 0x0000001000117245 */ /* 0x000fe40000201000 */
[----:B------:R-:W-:Y:S01]  /*0b90*/  IADD3 R12, PT, PT, R9, 0x6, RZ ;  /* 0x00000006090c7810 */ /* 0x000fe20007ffe0ff */
[C---:B------:R-:W-:Y:S01]  /*0ba0*/  FFMA R3, R2.reuse, R3, R13 ;  /* 0x0000000302037223 */ /* 0x040fe2000000000d */
[----:B------:R-:W-:Y:S01]  /*0bb0*/  FMUL R2, R2, R0 ;  /* 0x0000000002027220 */ /* 0x000fe20000400000 */
[----:B------:R-:W-:Y:S01]  /*0bc0*/  FMUL R10, R17, R10 ;  /* 0x0000000a110a7220 */ /* 0x000fe20000400000 */
[----:B------:R-:W-:-:S02]  /*0bd0*/  IADD3 R13, PT, PT, R9, 0x7, RZ ;  /* 0x00000007090d7810 */ /* 0x000fc40007ffe0ff */
[----:B------:R-:W-:Y:S01]  /*0be0*/  I2FP.F32.U32 R12, R12 ;  /* 0x0000000c000c7245 */ /* 0x000fe20000201000 */
[C---:B------:R-:W-:Y:S01]  /*0bf0*/  FFMA R3, R2.reuse, R10, R3 ;  /* 0x0000000a02037223 */ /* 0x040fe20000000003 */
[----:B------:R-:W-:Y:S01]  /*0c00*/  I2FP.F32.U32 R14, R13 ;  /* 0x0000000d000e7245 */ /* 0x000fe20000201000 */
[-C--:B------:R-:W-:Y:S01]  /*0c10*/  FMUL R2, R2, R0.reuse ;  /* 0x0000000002027220 */ /* 0x080fe20000400000 */
[----:B------:R-:W-:Y:S01]  /*0c20*/  IADD3 R9, PT, PT, R9, 0x8, RZ ;  /* 0x0000000809097810 */ /* 0x000fe20007ffe0ff */
[----:B------:R-:W-:Y:S02]  /*0c30*/  FMUL R11, R12, R11 ;  /* 0x0000000b0c0b7220 */ /* 0x000fe40000400000 */
[-C--:B------:R-:W-:Y:S01]  /*0c40*/  FMUL R18, R2, R0.reuse ;  /* 0x0000000002127220 */ /* 0x080fe20000400000 */
[----:B------:R-:W-:Y:S01]  /*0c50*/  FMUL R14, R14, R15 ;  /* 0x0000000f0e0e7220 */ /* 0x000fe20000400000 */
[----:B------:R-:W-:Y:S02]  /*0c60*/  FFMA R3, R2, R11, R3 ;  /* 0x0000000b02037223 */ /* 0x000fe40000000003 */
[----:B------:R-:W-:-:S02]  /*0c70*/  FMUL R19, R18, R0 ;  /* 0x0000000012137220 */ /* 0x000fc40000400000 */
[----:B------:R-:W-:-:S07]  /*0c80*/  FFMA R18, R18, R14, R3 ;  /* 0x0000000e12127223 */ /* 0x000fce0000000003 */
.L_x_4:
        /* <DEDUP_REMOVED lines=8> */
[----:B------:R-:W5:Y:S01]  /*0d10*/  LDG.E R17, desc[UR8][R2.64+0xc] ;  /* 0x00000c0802117981 */ /* 0x000f62000c1e1900 */
[----:B------:R-:W-:-:S02]  /*0d20*/  IADD3 R13, PT, PT, R9, 0x1, RZ ;  /* 0x00000001090d7810 */ /* 0x000fc40007ffe0ff */
[----:B------:R-:W-:Y:S02]  /*0d30*/  I2FP.F32.U32 R11, R9 ;  /* 0x00000009000b7245 */ /* 0x000fe40000201000 */
[----:B------:R-:W-:Y:S02]  /*0d40*/  I2FP.F32.U32 R13, R13 ;  /* 0x0000000d000d7245 */ /* 0x000fe40000201000 */
[----:B------:R-:W-:-:S04]  /*0d50*/  IADD3 R15, PT, PT, R9, 0x2, RZ ;  /* 0x00000002090f7810 */ /* 0x000fc80007ffe0ff */
[----:B------:R-:W-:Y:S01]  /*0d60*/  I2FP.F32.U32 R15, R15 ;  /* 0x0000000f000f7245 */ /* 0x000fe20000201000 */
[----:B--2---:R-:W-:Y:S01]  /*0d70*/  FMUL R11, R11, R12 ;  /* 0x0000000c0b0b7220 */ /* 0x004fe20000400000 */
[----:B------:R-:W-:Y:S01]  /*0d80*/  FMUL R12, R19, R0 ;  /* 0x00000000130c7220 */ /* 0x000fe20000400000 */
[----:B---3--:R-:W-:Y:S02]  /*0d90*/  FMUL R13, R13, R14 ;  /* 0x0000000e0d0d7220 */ /* 0x008fe40000400000 */
[----:B------:R-:W-:Y:S01]  /*0da0*/  FFMA R11, R19, R11, R18 ;  /* 0x0000000b130b7223 */ /* 0x000fe20000000012 */
[----:B------:R-:W-:Y:S01]  /*0db0*/  IADD3 R14, PT, PT, R9, 0x3, RZ ;  /* 0x00000003090e7810 */ /* 0x000fe20007ffe0ff */
[----:B----4-:R-:W-:Y:S02]  /*0dc0*/  FMUL R10, R15, R10 ;  /* 0x0000000a0f0a7220 */ /* 0x010fe40000400000 */
[C---:B------:R-:W-:Y:S01]  /*0dd0*/  FFMA R11, R12.reuse, R13, R11 ;  /* 0x0000000d0c0b7223 */ /* 0x040fe2000000000b */
[----:B------:R-:W-:Y:S01]  /*0de0*/  I2FP.F32.U32 R14, R14 ;  /* 0x0000000e000e7245 */ /* 0x000fe20000201000 */
[----:B------:R-:W-:Y:S01]  /*0df0*/  FMUL R12, R12, R0 ;  /* 0x000000000c0c7220 */ /* 0x000fe20000400000 */
[----:B------:R-:W-:-:S03]  /*0e00*/  IADD3 R9, PT, PT, R9, 0x4, RZ ;  /* 0x0000000409097810 */ /* 0x000fc60007ffe0ff */
[----:B-----5:R-:W-:Y:S01]  /*0e10*/  FMUL R14, R14, R17 ;  /* 0x000000110e0e7220 */ /* 0x020fe20000400000 */
[C---:B------:R-:W-:Y:S01]  /*0e20*/  FMUL R3, R12.reuse, R0 ;  /* 0x000000000c037220 */ /* 0x040fe20000400000 */
[----:B------:R-:W-:-:S03]  /*0e30*/  FFMA R10, R12, R10, R11 ;  /* 0x0000000a0c0a7223 */ /* 0x000fc6000000000b */
[C---:B------:R-:W-:Y:S01]  /*0e40*/  FMUL R19, R3.reuse, R0 ;  /* 0x0000000003137220 */ /* 0x040fe20000400000 */
[----:B------:R-:W-:-:S07]  /*0e50*/  FFMA R18, R3, R14, R10 ;  /* 0x0000000e03127223 */ /* 0x000fce000000000a */
.L_x_5:
[----:B------:R-:W-:Y:S05]  /*0e60*/  @!P2 BRA `(.L_x_3) ;  /* 0x000000000054a947 */ /* 0x000fea0003800000 */
[----:B------:R-:W0:Y:S02]  /*0e70*/  LDC.64 R2, c[0x0][0x380] ;  /* 0x0000e000ff027b82 */ /* 0x000e240000000a00 */
[----:B0-----:R-:W-:-:S05]  /*0e80*/  IMAD.WIDE.U32 R2, R9, 0x4, R2 ;  /* 0x0000000409027825 */ /* 0x001fca00078e0002 */
[----:B------:R-:W2:Y:S01]  /*0e90*/  LDG.E R11, desc[UR8][R2.64] ;  /* 0x00000008020b7981 */ /* 0x000ea2000c1e1900 */
[----:B------:R-:W-:Y:S02]  /*0ea0*/  ISETP.NE.AND P2, PT, R7, 0x1, PT ;  /* 0x000000010700780c */ /* 0x000fe40003f45270 */
[----:B------:R-:W-:-:S05]  /*0eb0*/  I2FP.F32.U32 R10, R9 ;  /* 0x00000009000a7245 */ /* 0x000fca0000201000 */
[----:B--2---:R-:W-:-:S04]  /*0ec0*/  FMUL R11, R10, R11 ;  /* 0x0000000b0a0b7220 */ /* 0x004fc80000400000 */
[----:B------:R-:W-:Y:S02]  /*0ed0*/  FFMA R18, R11, R19, R18 ;  /* 0x000000130b127223 */ /* 0x000fe40000000012 */
[----:B------:R-:W-:Y:S05]  /*0ee0*/  @!P2 BRA `(.L_x_3) ;  /* 0x000000000034a947 */ /* 0x000fea0003800000 */
[----:B------:R-:W-:Y:S01]  /*0ef0*/  ISETP.NE.AND P2, PT, R7, 0x2, PT ;  /* 0x000000020700780c */ /* 0x000fe20003f45270 */
[----:B------:R-:W2:-:S12]  /*0f00*/  LDG.E R11, desc[UR8][R2.64+0x4] ;  /* 0x00000408020b7981 */ /* 0x000e98000c1e1900 */
[----:B------:R-:W3:Y:S01]  /*0f10*/  @P2 LDG.E R12, desc[UR8][R2.64+0x8] ;  /* 0x00000808020c2981 */ /* 0x000ee2000c1e1900 */
[----:B------:R-:W-:Y:S01]  /*0f20*/  IADD3 R10, PT, PT, R9, 0x1, RZ ;  /* 0x00000001090a7810 */ /* 0x000fe20007ffe0ff */
[----:B------:R-:W-:Y:S01]  /*0f30*/  FMUL R19, R19, R0 ;  /* 0x0000000013137220 */ /* 0x000fe20000400000 */
[----:B------:R-:W-:Y:S02]  /*0f40*/  @P2 IADD3 R9, PT, PT, R9, 0x2, RZ ;  /* 0x0000000209092810 */ /* 0x000fe40007ffe0ff */
[----:B------:R-:W-:Y:S02]  /*0f50*/  I2FP.F32.U32 R10, R10 ;  /* 0x0000000a000a7245 */ /* 0x000fe40000201000 */
[----:B------:R-:W-:-:S03]  /*0f60*/  @P2 I2FP.F32.U32 R9, R9 ;  /* 0x0000000900092245 */ /* 0x000fc60000201000 */
[----:B--2---:R-:W-:Y:S01]  /*0f70*/  FMUL R11, R10, R11 ;  /* 0x0000000b0a0b7220 */ /* 0x004fe20000400000 */
[----:B------:R-:W-:-:S03]  /*0f80*/  @P2 FMUL R10, R19, R0 ;  /* 0x00000000130a2220 */ /* 0x000fc60000400000 */
[----:B------:R-:W-:Y:S01]  /*0f90*/  FFMA R18, R19, R11, R18 ;  /* 0x0000000b13127223 */ /* 0x000fe20000000012 */
[----:B---3--:R-:W-:-:S04]  /*0fa0*/  @P2 FMUL R9, R9, R12 ;  /* 0x0000000c09092220 */ /* 0x008fc80000400000 */
[----:B------:R-:W-:-:S07]  /*0fb0*/  @P2 FFMA R18, R9, R10, R18 ;  /* 0x0000000a09122223 */ /* 0x000fce0000000012 */
.L_x_3:
[----:B------:R-:W0:Y:S01]  /*0fc0*/  F2F.F64.F32 R2, |R18| ;  /* 0x4000001200027310 */ /* 0x000e220000201800 */
[----:B------:R-:W1:Y:S01]  /*0fd0*/  LDCU UR7, c[0x0][0x3a4] ;  /* 0x00007480ff0777ac */ /* 0x000e620008000800 */
[C---:B------:R-:W-:Y:S02]  /*0fe0*/  ISETP.GE.U32.AND P2, PT, R8.reuse, 0x3e7, PT ;  /* 0x000003e70800780c */ /* 0x040fe40003f46070 */
[----:B------:R-:W-:Y:S01]  /*0ff0*/  IADD3 R8, PT, PT, R8, 0x1, RZ ;  /* 0x0000000108087810 */ /* 0x000fe20007ffe0ff */
[----:B------:R-:W-:Y:S01]  /*1000*/  UMOV UR10, 0xa0b5ed8d ;  /* 0xa0b5ed8d000a7882 */ /* 0x000fe20000000000 */
[----:B------:R-:W-:Y:S02]  /*1010*/  UMOV UR11, 0x3eb0c6f7 ;  /* 0x3eb0c6f7000b7882 */ /* 0x000fe40000000000 */
[----:B0-----:R-:W-:Y:S01]  /*1020*/  DSETP.GEU.AND P3, PT, R2, UR10, PT ;  /* 0x0000000a02007e2a */ /* 0x001fe2000bf6e000 */
[----:B-1----:R-:W-:-:S13]  /*1030*/  FFMA R0, -R18, UR7, R0 ;  /* 0x0000000712007c23 */ /* 0x002fda0008000100 */
[----:B------:R-:W-:Y:S05]  /*1040*/  @!P2 BRA P3, `(.L_x_6) ;  /* 0xfffffff00070a947 */ /* 0x000fea000183ffff */
[----:B------:R-:W-:Y:S05]  /*1050*/  BSYNC.RECONVERGENT B0 ;  /* 0x0000000000007941 */ /* 0x000fea0003800200 */
.L_x_0:
[----:B------:R-:W-:Y:S01]  /*1060*/  ISETP.GE.AND P0, PT, R5, RZ, PT ;  /* 0x000000ff0500720c */ /* 0x000fe20003f06270 */
[----:B------:R-:W-:Y:S01]  /*1070*/  BSSY.RECONVERGENT B0, `(.L_x_7) ;  /* 0x0000090000007945 */ /* 0x000fe20003800200 */
[----:B------:R-:W-:-:S11]  /*1080*/  MOV R6, RZ ;  /* 0x000000ff00067202 */ /* 0x000fd60000000f00 */
[----:B------:R-:W-:Y:S05]  /*1090*/  @!P0 BRA `(.L_x_8) ;  /* 0x0000000800348947 */ /* 0x000fea0003800000 */
[C---:B------:R-:W-:Y:S01]  /*10a0*/  ISETP.GE.U32.AND P0, PT, R5.reuse, 0xf, PT ;  /* 0x0000000f0500780c */ /* 0x040fe20003f06070 */
[----:B------:R-:W-:Y:S01]  /*10b0*/  BSSY.RECONVERGENT B1, `(.L_x_9) ;  /* 0x0000045000017945 */ /* 0x000fe20003800200 */
[----:B------:R-:W-:Y:S01]  /*10c0*/  IADD3 R8, PT, PT, R5, 0x1, RZ ;  /* 0x0000000105087810 */ /* 0x000fe20007ffe0ff */
[----:B------:R-:W-:Y:S01]  /*10d0*/  HFMA2 R5, -RZ, RZ, 1.875, 0 ;  /* 0x3f800000ff057431 */ /* 0x000fe200000001ff */
[----:B------:R-:W-:Y:S02]  /*10e0*/  CS2R R6, SRZ ;  /* 0x0000000000067805 */ /* 0x000fe4000001ff00 */
[----:B------:R-:W-:-:S04]  /*10f0*/  LOP3.LUT R25, R8, 0xf, RZ, 0xc0, !PT ;  /* 0x0000000f08197812 */ /* 0x000fc800078ec0ff */
[----:B------:R-:W-:-:S03]  /*1100*/  ISETP.NE.AND P1, PT, R25, RZ, PT ;  /* 0x000000ff1900720c */ /* 0x000fc60003f25270 */
[----:B------:R-:W-:Y:S10]  /*1110*/  @!P0 BRA `(.L_x_10) ;  /* 0x0000000000f88947 */ /* 0x000ff40003800000 */
[----:B------:R-:W0:Y:S01]  /*1120*/  LDCU.64 UR4, c[0x0][0x380] ;  /* 0x00007000ff0477ac */ /* 0x000e220008000a00 */
[----:B------:R-:W-:Y:S02]  /*1130*/  LOP3.LUT R7, R8, 0xfffffff0, RZ, 0xc0, !PT ;  /* 0xfffffff008077812 */ /* 0x000fe400078ec0ff */
[----:B------:R-:W-:Y:S02]  /*1140*/  MOV R6, RZ ;  /* 0x000000ff00067202 */ /* 0x000fe40000000f00 */
[----:B------:R-:W-:Y:S02]  /*1150*/  MOV R5, 0x3f800000 ;  /* 0x3f80000000057802 */ /* 0x000fe40000000f00 */
[----:B------:R-:W-:Y:S01]  /*1160*/  IADD3 R26, PT, PT, -R7, RZ, RZ ;  /* 0x000000ff071a7210 */ /* 0x000fe20007ffe1ff */
[----:B0-----:R-:W-:-:S04]  /*1170*/  UIADD3 UR4, UP0, UPT, UR4, 0x20, URZ ;  /* 0x0000002004047890 */ /* 0x001fc8000ff1e0ff */
[----:B------:R-:W-:Y:S02]  /*1180*/  UIADD3.X UR5, UPT, UPT, URZ, UR5, URZ, UP0, !UPT ;  /* 0x00000005ff057290 */ /* 0x000fe400087fe4ff */
[----:B------:R-:W-:-:S04]  /*1190*/  MOV R2, UR4 ;  /* 0x0000000400027c02 */ /* 0x000fc80008000f00 */
[----:B------:R-:W-:-:S07]  /*11a0*/  MOV R3, UR5 ;  /* 0x0000000500037c02 */ /* 0x000fce0008000f00 */
.L_x_11:
[----:B------:R-:W2:Y:S04]  /*11b0*/  LDG.E R23, desc[UR8][R2.64+-0x20] ;  /* 0xffffe00802177981 */ /* 0x000ea8000c1e1900 */
[----:B------:R-:W3:Y:S04]  /*11c0*/  LDG.E R24, desc[UR8][R2.64+-0x1c] ;  /* 0xffffe40802187981 */ /* 0x000ee8000c1e1900 */
[----:B------:R-:W4:Y:S04]  /*11d0*/  LDG.E R22, desc[UR8][R2.64+-0x18] ;  /* 0xffffe80802167981 */ /* 0x000f28000c1e1900 */
[----:B------:R-:W5:Y:S04]  /*11e0*/  LDG.E R21, desc[UR8][R2.64+-0x14] ;  /* 0xffffec0802157981 */ /* 0x000f68000c1e1900 */
        /* <DEDUP_REMOVED lines=11> */
[----:B------:R0:W5:Y:S01]  /*12a0*/  LDG.E R9, desc[UR8][R2.64+0x1c] ;  /* 0x00001c0802097981 */ /* 0x000162000c1e1900 */
[----:B------:R-:W-:-:S04]  /*12b0*/  IADD3 R26, PT, PT, R26, 0x10, RZ ;  /* 0x000000101a1a7810 */ /* 0x000fc80007ffe0ff */
[----:B------:R-:W-:Y:S02]  /*12c0*/  ISETP.NE.AND P0, PT, R26, RZ, PT ;  /* 0x000000ff1a00720c */ /* 0x000fe40003f05270 */
[----:B0-----:R-:W-:-:S04]  /*12d0*/  IADD3 R2, P2, PT, R2, 0x40, RZ ;  /* 0x0000004002027810 */ /* 0x001fc80007f5e0ff */
[----:B------:R-:W-:Y:S01]  /*12e0*/  IADD3.X R3, PT, PT, RZ, R3, RZ, P2, !PT ;  /* 0x00000003ff037210 */ /* 0x000fe200017fe4ff */
[----:B--2---:R-:W-:Y:S01]  /*12f0*/  FFMA R23, R23, R5, R6 ;  /* 0x0000000517177223 */ /* 0x004fe20000000006 */
[----:B------:R-:W-:-:S04]  /*1300*/  FMUL R6, R5, R0 ;  /* 0x0000000005067220 */ /* 0x000fc80000400000 */
[C---:B---3--:R-:W-:Y:S01]  /*1310*/  FFMA R23, R6.reuse, R24, R23 ;  /* 0x0000001806177223 */ /* 0x048fe20000000017 */
[----:B------:R-:W-:-:S04]  /*1320*/  FMUL R6, R6, R0 ;  /* 0x0000000006067220 */ /* 0x000fc80000400000 */
[C---:B----4-:R-:W-:Y:S01]  /*1330*/  FFMA R22, R6.reuse, R22, R23 ;  /* 0x0000001606167223 */ /* 0x050fe20000000017 */
[----:B------:R-:W-:-:S04]  /*1340*/  FMUL R5, R6, R0 ;  /* 0x0000000006057220 */ /* 0x000fc80000400000 */
[C---:B-----5:R-:W-:Y:S01]  /*1350*/  FFMA R21, R5.reuse, R21, R22 ;  /* 0x0000001505157223 */ /* 0x060fe20000000016 */
[----:B------:R-:W-:-:S04]  /*1360*/  FMUL R6, R5, R0 ;  /* 0x0000000005067220 */ /* 0x000fc80000400000 */
[C---:B------:R-:W-:Y:S01]  /*1370*/  FFMA R20, R6.reuse, R20, R21 ;  /* 0x0000001406147223 */ /* 0x040fe20000000015 */
        /* <DEDUP_REMOVED lines=22> */
[----:B------:R-:W-:Y:S01]  /*14e0*/  FMUL R5, R5, R0 ;  /* 0x0000000005057220 */ /* 0x000fe20000400000 */
[----:B------:R-:W-:Y:S06]  /*14f0*/  @P0 BRA `(.L_x_11) ;  /* 0xfffffffc002c0947 */ /* 0x000fec000383ffff */
.L_x_10:
[----:B------:R-:W-:Y:S05]  /*1500*/  BSYNC.RECONVERGENT B1 ;  /* 0x0000000000017941 */ /* 0x000fea0003800200 */
.L_x_9:
[----:B------:R-:W-:Y:S05]  /*1510*/  @!P1 BRA `(.L_x_8) ;  /* 0x0000000400149947 */ /* 0x000fea0003800000 */
[----:B------:R-:W-:Y:S01]  /*1520*/  ISETP.GE.U32.AND P0, PT, R25, 0x8, PT ;  /* 0x000000081900780c */ /* 0x000fe20003f06070 */
[----:B------:R-:W-:Y:S01]  /*1530*/  BSSY.RECONVERGENT B1, `(.L_x_12) ;  /* 0x000001f000017945 */ /* 0x000fe20003800200 */
[----:B------:R-:W-:-:S04]  /*1540*/  LOP3.LUT R17, R8, 0x7, RZ, 0xc0, !PT ;  /* 0x0000000708117812 */ /* 0x000fc800078ec0ff */
[----:B------:R-:W-:-:S07]  /*1550*/  ISETP.NE.AND P1, PT, R17, RZ, PT ;  /* 0x000000ff1100720c */ /* 0x000fce0003f25270 */
[----:B------:R-:W-:Y:S06]  /*1560*/  @!P0 BRA `(.L_x_13) ;  /* 0x00000000006c8947 */ /* 0x000fec0003800000 */
        /* <DEDUP_REMOVED lines=10> */
[----:B------:R-:W-:Y:S01]  /*1610*/  FMUL R11, R5, R0 ;  /* 0x00000000050b7220 */ /* 0x000fe20000400000 */
[----:B------:R-:W-:Y:S01]  /*1620*/  IADD3 R7, PT, PT, R7, 0x8, RZ ;  /* 0x0000000807077810 */ /* 0x000fe20007ffe0ff */
[----:B--2---:R-:W-:-:S02]  /*1630*/  FFMA R10, R5, R10, R6 ;  /* 0x0000000a050a7223 */ /* 0x004fc40000000006 */
[C---:B------:R-:W-:Y:S02]  /*1640*/  FMUL R5, R11.reuse, R0 ;  /* 0x000000000b057220 */ /* 0x040fe40000400000 */
[----:B---3--:R-:W-:Y:S02]  /*1650*/  FFMA R10, R11, R12, R10 ;  /* 0x0000000c0b0a7223 */ /* 0x008fe4000000000a */
[CC--:B------:R-:W-:Y:S02]  /*1660*/  FMUL R11, R5.reuse, R0.reuse ;  /* 0x00000000050b7220 */ /* 0x0c0fe40000400000 */
[----:B----4-:R-:W-:Y:S02]  /*1670*/  FFMA R10, R5, R13, R10 ;  /* 0x0000000d050a7223 */ /* 0x010fe4000000000a */
[C---:B------:R-:W-:Y:S02]  /*1680*/  FMUL R5, R11.reuse, R0 ;  /* 0x000000000b057220 */ /* 0x040fe40000400000 */
[----:B-----5:R-:W-:-:S02]  /*1690*/  FFMA R10, R11, R14, R10 ;  /* 0x0000000e0b0a7223 */ /* 0x020fc4000000000a */
[CC--:B------:R-:W-:Y:S02]  /*16a0*/  FMUL R11, R5.reuse, R0.reuse ;  /* 0x00000000050b7220 */ /* 0x0c0fe40000400000 */
[----:B------:R-:W-:Y:S02]  /*16b0*/  FFMA R10, R5, R15, R10 ;  /* 0x0000000f050a7223 */ /* 0x000fe4000000000a */
[C---:B0-----:R-:W-:Y:S02]  /*16c0*/  FMUL R3, R11.reuse, R0 ;  /* 0x000000000b037220 */ /* 0x041fe40000400000 */
[----:B------:R-:W-:Y:S02]  /*16d0*/  FFMA R10, R11, R16, R10 ;  /* 0x000000100b0a7223 */ /* 0x000fe4000000000a */
[C---:B------:R-:W-:Y:S02]  /*16e0*/  FMUL R6, R3.reuse, R0 ;  /* 0x0000000003067220 */ /* 0x040fe40000400000 */
[----:B------:R-:W-:-:S02]  /*16f0*/  FFMA R9, R3, R9, R10 ;  /* 0x0000000903097223 */ /* 0x000fc4000000000a */
[C---:B------:R-:W-:Y:S02]  /*1700*/  FMUL R5, R6.reuse, R0 ;  /* 0x0000000006057220 */ /* 0x040fe40000400000 */
[----:B------:R-:W-:-:S07]  /*1710*/  FFMA R6, R6, R18, R9 ;  /* 0x0000001206067223 */ /* 0x000fce0000000009 */
.L_x_13:
[----:B------:R-:W-:Y:S05]  /*1720*/  BSYNC.RECONVERGENT B1 ;  /* 0x0000000000017941 */ /* 0x000fea0003800200 */
.L_x_12:
        /* <DEDUP_REMOVED lines=11> */
[----:B------:R-:W5:Y:S01]  /*17e0*/  LDG.E R13, desc[UR8][R2.64+0xc] ;  /* 0x00000c08020d7981 */ /* 0x000f62000c1e1900 */
[----:B------:R-:W-:Y:S01]  /*17f0*/  FMUL R10, R5, R0 ;  /* 0x00000000050a7220 */ /* 0x000fe20000400000 */
[----:B------:R-:W-:Y:S01]  /*1800*/  IADD3 R7, PT, PT, R7, 0x4, RZ ;  /* 0x0000000407077810 */ /* 0x000fe20007ffe0ff */
[----:B--2---:R-:W-:-:S02]  /*1810*/  FFMA R9, R5, R9, R6 ;  /* 0x0000000905097223 */ /* 0x004fc40000000006 */
[CC--:B------:R-:W-:Y:S02]  /*1820*/  FMUL R6, R10.reuse, R0.reuse ;  /* 0x000000000a067220 */ /* 0x0c0fe40000400000 */
[----:B---3--:R-:W-:Y:S02]  /*1830*/  FFMA R9, R10, R11, R9 ;  /* 0x0000000b0a097223 */ /* 0x008fe40000000009 */
[C---:B------:R-:W-:Y:S02]  /*1840*/  FMUL R11, R6.reuse, R0 ;  /* 0x00000000060b7220 */ /* 0x040fe40000400000 */
[----:B----4-:R-:W-:Y:S02]  /*1850*/  FFMA R6, R6, R12, R9 ;  /* 0x0000000c06067223 */ /* 0x010fe40000000009 */
[C---:B------:R-:W-:Y:S02]  /*1860*/  FMUL R5, R11.reuse, R0 ;  /* 0x000000000b057220 */ /* 0x040fe40000400000 */
[----:B-----5:R-:W-:-:S07]  /*1870*/  FFMA R6, R11, R13, R6 ;  /* 0x0000000d0b067223 */ /* 0x020fce0000000006 */
.L_x_15:
[----:B------:R-:W-:Y:S05]  /*1880*/  BSYNC.RECONVERGENT B1 ;  /* 0x0000000000017941 */ /* 0x000fea0003800200 */
.L_x_14:
[----:B------:R-:W-:Y:S05]  /*1890*/  @!P1 BRA `(.L_x_8) ;  /* 0x0000000000349947 */ /* 0x000fea0003800000 */
[----:B------:R-:W0:Y:S01]  /*18a0*/  LDC.64 R2, c[0x0][0x380] ;  /* 0x0000e000ff027b82 */ /* 0x000e220000000a00 */
[----:B------:R-:W-:Y:S01]  /*18b0*/  IADD3 R8, PT, PT, -R8, RZ, RZ ;  /* 0x000000ff08087210 */ /* 0x000fe20007ffe1ff */
[----:B0-----:R-:W-:-:S05]  /*18c0*/  IMAD.WIDE.U32 R2, R7, 0x4, R2 ;  /* 0x0000000407027825 */ /* 0x001fca00078e0002 */
[----:B------:R-:W-:-:S07]  /*18d0*/  MOV R7, R3 ;  /* 0x0000000300077202 */ /* 0x000fce0000000f00 */
.L_x_16:
[----:B------:R-:W-:-:S06]  /*18e0*/  MOV R3, R7 ;  /* 0x0000000700037202 */ /* 0x000fcc0000000f00 */
[----:B------:R0:W2:Y:S01]  /*18f0*/  LDG.E R3, desc[UR8][R2.64] ;  /* 0x0000000802037981 */ /* 0x0000a2000c1e1900 */
[----:B------:R-:W-:-:S04]  /*1900*/  IADD3 R8, PT, PT, R8, 0x1, RZ ;  /* 0x0000000108087810 */ /* 0x000fc80007ffe0ff */
[----:B------:R-:W-:Y:S02]  /*1910*/  ISETP.NE.AND P0, PT, R8, RZ, PT ;  /* 0x000000ff0800720c */ /* 0x000fe40003f05270 */
[----:B0-----:R-:W-:-:S04]  /*1920*/  IADD3 R2, P1, PT, R2, 0x4, RZ ;  /* 0x0000000402027810 */ /* 0x001fc80007f3e0ff */
[----:B------:R-:W-:Y:S01]  /*1930*/  IADD3.X R7, PT, PT, RZ, R7, RZ, P1, !PT ;  /* 0x00000007ff077210 */ /* 0x000fe20000ffe4ff */
[----:B--2---:R-:W-:Y:S01]  /*1940*/  FFMA R6, R3, R5, R6 ;  /* 0x0000000503067223 */ /* 0x004fe20000000006 */
[----:B------:R-:W-:-:S05]  /*1950*/  FMUL R5, R5, R0 ;  /* 0x0000000005057220 */ /* 0x000fca0000400000 */
[----:B------:R-:W-:Y:S05]  /*1960*/  @P0 BRA `(.L_x_16) ;  /* 0xfffffffc00dc0947 */ /* 0x000fea000383ffff */
.L_x_8:
[----:B------:R-:W-:Y:S05]  /*1970*/  BSYNC.RECONVERGENT B0 ;  /* 0x0000000000007941 */ /* 0x000fea0003800200 */
.L_x_7:
[----:B------:R-:W0:Y:S02]  /*1980*/  LDC.64 R2, c[0x0][0x390] ;  /* 0x0000e400ff027b82 */ /* 0x000e240000000a00 */
[----:B0-----:R-:W-:-:S05]  /*1990*/  IMAD.WIDE R4, R4, 0x4, R2 ;  /* 0x0000000404047825 */ /* 0x001fca00078e0202 */
[----:B------:R-:W-:Y:S01]  /*19a0*/  STG.E desc[UR8][R4.64], R6 ;  /* 0x0000000604007986 */ /* 0x000fe2000c101908 */
[----:B------:R-:W-:Y:S05]  /*19b0*/  EXIT ;  /* 0x000000000000794d */ /* 0x000fea0003800000 */
.L_x_17:
[----:B------:R-:W-:-:S00]  /*19c0*/  BRA `(.L_x_17) ;  /* 0xfffffffc00fc7947 */ /* 0x000fc0000383ffff */
[----:B------:R-:W-:-:S00]  /*19d0*/  NOP ;  /* 0x0000000000007918 */ /* 0x000fc00000000000 */
        /* <DEDUP_REMOVED lines=10> */
.L_x_18:


//--------------------- .nv.shared.reserved.0     --------------------------
	.section	.nv.shared.reserved.0,"aw",@nobits
	.weak		__nv_reservedSMEM_offset_0_alias
	.size		__nv_reservedSMEM_offset_0_alias, 0, 64
	.other		__nv_reservedSMEM_offset_0_alias,@"STO_CUDA_RESERVED_SHARED STV_DEFAULT"
__nv_reservedSMEM_offset_0_alias:
	.zero		0
	.zero		64


//--------------------- .nv.constant0._Z11find_minimaPKfiPfS1_if --------------------------
	.section	.nv.constant0._Z11find_minimaPKfiPfS1_if,"a",@progbits
	.sectionflags	@""
	.align	4
.nv.constant0._Z11find_minimaPKfiPfS1_if:
	.zero		936


//--------------------- SYMBOLS --------------------------

	.type		.nv.reservedSmem.offset0,@object
	.size		.nv.reservedSmem.offset0,0x4
